//
// Generated by NVIDIA NVVM Compiler
//
// Compiler Build ID: CL-36424714
// Cuda compilation tools, release 13.0, V13.0.88
// Based on NVVM 20.0.0
//

.version 9.0
.target sm_100
.address_size 64

	// .globl	_Z16computeBodyAccelILb1EEvP6float4P6float3i
.const .align 4 .f32 softeningSquared = 0f33D6BF95;
.extern .shared .align 16 .b8 __smem[];

.visible .entry _Z16computeBodyAccelILb1EEvP6float4P6float3i(
	.param .u64 .ptr .align 1 _Z16computeBodyAccelILb1EEvP6float4P6float3i_param_0,
	.param .u64 .ptr .align 1 _Z16computeBodyAccelILb1EEvP6float4P6float3i_param_1,
	.param .u32 _Z16computeBodyAccelILb1EEvP6float4P6float3i_param_2
)
{
	.reg .pred 	%p<16>;
	.reg .b32 	%r<104>;
	.reg .b32 	%f<774>;
	.reg .b64 	%rd<21>;

	ld.param.u64 	%rd8, [_Z16computeBodyAccelILb1EEvP6float4P6float3i_param_0];
	ld.param.u64 	%rd7, [_Z16computeBodyAccelILb1EEvP6float4P6float3i_param_1];
	ld.param.u32 	%r38, [_Z16computeBodyAccelILb1EEvP6float4P6float3i_param_2];
	cvta.to.global.u64 	%rd1, %rd8;
	mov.u32 	%r1, %ntid.x;
	mov.u32 	%r2, %ntid.y;
	mul.lo.s32 	%r39, %r1, %r2;
	div.s32 	%r40, %r38, %r39;
	mov.u32 	%r3, %ctaid.x;
	mov.u32 	%r4, %tid.x;
	mad.lo.s32 	%r5, %r3, %r1, %r4;
	mul.wide.s32 	%rd9, %r5, 16;
	add.s64 	%rd10, %rd1, %rd9;
	.pragma "used_bytes_mask 4095";
	ld.global.v4.f32 	{%f1, %f2, %f3, %f69}, [%rd10];
	mov.u32 	%r95, %ctaid.y;
	add.s32 	%r7, %r40, %r95;
	setp.ge.u32 	%p1, %r95, %r7;
	mov.f32 	%f737, 0f00000000;
	mov.f32 	%f736, %f737;
	mov.f32 	%f735, %f737;
	@%p1 bra 	$L__BB0_9;
	mov.u32 	%r41, %tid.y;
	mul.lo.s32 	%r8, %r1, %r41;
	add.s32 	%r9, %r41, %r3;
	mov.u32 	%r10, %nctaid.x;
	ld.const.f32 	%f4, [softeningSquared];
	and.b32  	%r11, %r1, 31;
	shl.b32 	%r42, %r8, 4;
	mov.u32 	%r43, __smem;
	add.s32 	%r44, %r42, %r43;
	add.s32 	%r12, %r44, 256;
	mov.f32 	%f735, 0f00000000;
	mov.f32 	%f736, %f735;
	mov.f32 	%f737, %f735;
$L__BB0_2:
	setp.lt.u32 	%p2, %r1, 32;
	mad.lo.s32 	%r45, %r95, %r2, %r9;
	setp.lt.u32 	%p3, %r45, %r10;
	selp.b32 	%r46, 0, %r10, %p3;
	sub.s32 	%r47, %r45, %r46;
	mad.lo.s32 	%r48, %r47, %r1, %r4;
	mul.wide.u32 	%rd12, %r48, 16;
	add.s64 	%rd13, %rd1, %rd12;
	ld.global.v4.f32 	{%f72, %f73, %f74, %f75}, [%rd13];
	add.s32 	%r49, %r8, %r4;
	shl.b32 	%r50, %r49, 4;
	mov.u32 	%r51, __smem;
	add.s32 	%r52, %r51, %r50;
	st.shared.v4.f32 	[%r52], {%f72, %f73, %f74, %f75};
	bar.sync 	0;
	mov.b64 	%rd19, 0;
	@%p2 bra 	$L__BB0_5;
	and.b32  	%r53, %r1, -32;
	neg.s32 	%r97, %r53;
	mov.b64 	%rd19, 0;
	mov.u32 	%r96, %r12;
$L__BB0_4:
	.pragma "nounroll";
	.pragma "used_bytes_mask 4095";
	ld.shared.v4.f32 	{%f76, %f77, %f78, %f79}, [%r96+-256];
	sub.f32 	%f80, %f76, %f1;
	sub.f32 	%f81, %f77, %f2;
	sub.f32 	%f82, %f78, %f3;
	mul.f32 	%f83, %f81, %f81;
	fma.rn.f32 	%f84, %f80, %f80, %f83;
	fma.rn.f32 	%f85, %f82, %f82, %f84;
	add.f32 	%f86, %f4, %f85;
	rsqrt.approx.f32 	%f87, %f86;
	mul.f32 	%f88, %f87, %f87;
	mul.f32 	%f89, %f87, %f88;
	fma.rn.f32 	%f90, %f80, %f89, %f735;
	fma.rn.f32 	%f91, %f81, %f89, %f736;
	fma.rn.f32 	%f92, %f82, %f89, %f737;
	.pragma "used_bytes_mask 4095";
	ld.shared.v4.f32 	{%f93, %f94, %f95, %f96}, [%r96+-240];
	sub.f32 	%f97, %f93, %f1;
	sub.f32 	%f98, %f94, %f2;
	sub.f32 	%f99, %f95, %f3;
	mul.f32 	%f100, %f98, %f98;
	fma.rn.f32 	%f101, %f97, %f97, %f100;
	fma.rn.f32 	%f102, %f99, %f99, %f101;
	add.f32 	%f103, %f4, %f102;
	rsqrt.approx.f32 	%f104, %f103;
	mul.f32 	%f105, %f104, %f104;
	mul.f32 	%f106, %f104, %f105;
	fma.rn.f32 	%f107, %f97, %f106, %f90;
	fma.rn.f32 	%f108, %f98, %f106, %f91;
	fma.rn.f32 	%f109, %f99, %f106, %f92;
	.pragma "used_bytes_mask 4095";
	ld.shared.v4.f32 	{%f110, %f111, %f112, %f113}, [%r96+-224];
	sub.f32 	%f114, %f110, %f1;
	sub.f32 	%f115, %f111, %f2;
	sub.f32 	%f116, %f112, %f3;
	mul.f32 	%f117, %f115, %f115;
	fma.rn.f32 	%f118, %f114, %f114, %f117;
	fma.rn.f32 	%f119, %f116, %f116, %f118;
	add.f32 	%f120, %f4, %f119;
	rsqrt.approx.f32 	%f121, %f120;
	mul.f32 	%f122, %f121, %f121;
	mul.f32 	%f123, %f121, %f122;
	fma.rn.f32 	%f124, %f114, %f123, %f107;
	fma.rn.f32 	%f125, %f115, %f123, %f108;
	fma.rn.f32 	%f126, %f116, %f123, %f109;
	.pragma "used_bytes_mask 4095";
	ld.shared.v4.f32 	{%f127, %f128, %f129, %f130}, [%r96+-208];
	sub.f32 	%f131, %f127, %f1;
	sub.f32 	%f132, %f128, %f2;
	sub.f32 	%f133, %f129, %f3;
	mul.f32 	%f134, %f132, %f132;
	fma.rn.f32 	%f135, %f131, %f131, %f134;
	fma.rn.f32 	%f136, %f133, %f133, %f135;
	add.f32 	%f137, %f4, %f136;
	rsqrt.approx.f32 	%f138, %f137;
	mul.f32 	%f139, %f138, %f138;
	mul.f32 	%f140, %f138, %f139;
	fma.rn.f32 	%f141, %f131, %f140, %f124;
	fma.rn.f32 	%f142, %f132, %f140, %f125;
	fma.rn.f32 	%f143, %f133, %f140, %f126;
	.pragma "used_bytes_mask 4095";
	ld.shared.v4.f32 	{%f144, %f145, %f146, %f147}, [%r96+-192];
	sub.f32 	%f148, %f144, %f1;
	sub.f32 	%f149, %f145, %f2;
	sub.f32 	%f150, %f146, %f3;
	mul.f32 	%f151, %f149, %f149;
	fma.rn.f32 	%f152, %f148, %f148, %f151;
	fma.rn.f32 	%f153, %f150, %f150, %f152;
	add.f32 	%f154, %f4, %f153;
	rsqrt.approx.f32 	%f155, %f154;
	mul.f32 	%f156, %f155, %f155;
	mul.f32 	%f157, %f155, %f156;
	fma.rn.f32 	%f158, %f148, %f157, %f141;
	fma.rn.f32 	%f159, %f149, %f157, %f142;
	fma.rn.f32 	%f160, %f150, %f157, %f143;
	.pragma "used_bytes_mask 4095";
	ld.shared.v4.f32 	{%f161, %f162, %f163, %f164}, [%r96+-176];
	sub.f32 	%f165, %f161, %f1;
	sub.f32 	%f166, %f162, %f2;
	sub.f32 	%f167, %f163, %f3;
	mul.f32 	%f168, %f166, %f166;
	fma.rn.f32 	%f169, %f165, %f165, %f168;
	fma.rn.f32 	%f170, %f167, %f167, %f169;
	add.f32 	%f171, %f4, %f170;
	rsqrt.approx.f32 	%f172, %f171;
	mul.f32 	%f173, %f172, %f172;
	mul.f32 	%f174, %f172, %f173;
	fma.rn.f32 	%f175, %f165, %f174, %f158;
	fma.rn.f32 	%f176, %f166, %f174, %f159;
	fma.rn.f32 	%f177, %f167, %f174, %f160;
	.pragma "used_bytes_mask 4095";
	ld.shared.v4.f32 	{%f178, %f179, %f180, %f181}, [%r96+-160];
	sub.f32 	%f182, %f178, %f1;
	sub.f32 	%f183, %f179, %f2;
	sub.f32 	%f184, %f180, %f3;
	mul.f32 	%f185, %f183, %f183;
	fma.rn.f32 	%f186, %f182, %f182, %f185;
	fma.rn.f32 	%f187, %f184, %f184, %f186;
	add.f32 	%f188, %f4, %f187;
	rsqrt.approx.f32 	%f189, %f188;
	mul.f32 	%f190, %f189, %f189;
	mul.f32 	%f191, %f189, %f190;
	fma.rn.f32 	%f192, %f182, %f191, %f175;
	fma.rn.f32 	%f193, %f183, %f191, %f176;
	fma.rn.f32 	%f194, %f184, %f191, %f177;
	.pragma "used_bytes_mask 4095";
	ld.shared.v4.f32 	{%f195, %f196, %f197, %f198}, [%r96+-144];
	sub.f32 	%f199, %f195, %f1;
	sub.f32 	%f200, %f196, %f2;
	sub.f32 	%f201, %f197, %f3;
	mul.f32 	%f202, %f200, %f200;
	fma.rn.f32 	%f203, %f199, %f199, %f202;
	fma.rn.f32 	%f204, %f201, %f201, %f203;
	add.f32 	%f205, %f4, %f204;
	rsqrt.approx.f32 	%f206, %f205;
	mul.f32 	%f207, %f206, %f206;
	mul.f32 	%f208, %f206, %f207;
	fma.rn.f32 	%f209, %f199, %f208, %f192;
	fma.rn.f32 	%f210, %f200, %f208, %f193;
	fma.rn.f32 	%f211, %f201, %f208, %f194;
	.pragma "used_bytes_mask 4095";
	ld.shared.v4.f32 	{%f212, %f213, %f214, %f215}, [%r96+-128];
	sub.f32 	%f216, %f212, %f1;
	sub.f32 	%f217, %f213, %f2;
	sub.f32 	%f218, %f214, %f3;
	mul.f32 	%f219, %f217, %f217;
	fma.rn.f32 	%f220, %f216, %f216, %f219;
	fma.rn.f32 	%f221, %f218, %f218, %f220;
	add.f32 	%f222, %f4, %f221;
	rsqrt.approx.f32 	%f223, %f222;
	mul.f32 	%f224, %f223, %f223;
	mul.f32 	%f225, %f223, %f224;
	fma.rn.f32 	%f226, %f216, %f225, %f209;
	fma.rn.f32 	%f227, %f217, %f225, %f210;
	fma.rn.f32 	%f228, %f218, %f225, %f211;
	.pragma "used_bytes_mask 4095";
	ld.shared.v4.f32 	{%f229, %f230, %f231, %f232}, [%r96+-112];
	sub.f32 	%f233, %f229, %f1;
	sub.f32 	%f234, %f230, %f2;
	sub.f32 	%f235, %f231, %f3;
	mul.f32 	%f236, %f234, %f234;
	fma.rn.f32 	%f237, %f233, %f233, %f236;
	fma.rn.f32 	%f238, %f235, %f235, %f237;
	add.f32 	%f239, %f4, %f238;
	rsqrt.approx.f32 	%f240, %f239;
	mul.f32 	%f241, %f240, %f240;
	mul.f32 	%f242, %f240, %f241;
	fma.rn.f32 	%f243, %f233, %f242, %f226;
	fma.rn.f32 	%f244, %f234, %f242, %f227;
	fma.rn.f32 	%f245, %f235, %f242, %f228;
	.pragma "used_bytes_mask 4095";
	ld.shared.v4.f32 	{%f246, %f247, %f248, %f249}, [%r96+-96];
	sub.f32 	%f250, %f246, %f1;
	sub.f32 	%f251, %f247, %f2;
	sub.f32 	%f252, %f248, %f3;
	mul.f32 	%f253, %f251, %f251;
	fma.rn.f32 	%f254, %f250, %f250, %f253;
	fma.rn.f32 	%f255, %f252, %f252, %f254;
	add.f32 	%f256, %f4, %f255;
	rsqrt.approx.f32 	%f257, %f256;
	mul.f32 	%f258, %f257, %f257;
	mul.f32 	%f259, %f257, %f258;
	fma.rn.f32 	%f260, %f250, %f259, %f243;
	fma.rn.f32 	%f261, %f251, %f259, %f244;
	fma.rn.f32 	%f262, %f252, %f259, %f245;
	.pragma "used_bytes_mask 4095";
	ld.shared.v4.f32 	{%f263, %f264, %f265, %f266}, [%r96+-80];
	sub.f32 	%f267, %f263, %f1;
	sub.f32 	%f268, %f264, %f2;
	sub.f32 	%f269, %f265, %f3;
	mul.f32 	%f270, %f268, %f268;
	fma.rn.f32 	%f271, %f267, %f267, %f270;
	fma.rn.f32 	%f272, %f269, %f269, %f271;
	add.f32 	%f273, %f4, %f272;
	rsqrt.approx.f32 	%f274, %f273;
	mul.f32 	%f275, %f274, %f274;
	mul.f32 	%f276, %f274, %f275;
	fma.rn.f32 	%f277, %f267, %f276, %f260;
	fma.rn.f32 	%f278, %f268, %f276, %f261;
	fma.rn.f32 	%f279, %f269, %f276, %f262;
	.pragma "used_bytes_mask 4095";
	ld.shared.v4.f32 	{%f280, %f281, %f282, %f283}, [%r96+-64];
	sub.f32 	%f284, %f280, %f1;
	sub.f32 	%f285, %f281, %f2;
	sub.f32 	%f286, %f282, %f3;
	mul.f32 	%f287, %f285, %f285;
	fma.rn.f32 	%f288, %f284, %f284, %f287;
	fma.rn.f32 	%f289, %f286, %f286, %f288;
	add.f32 	%f290, %f4, %f289;
	rsqrt.approx.f32 	%f291, %f290;
	mul.f32 	%f292, %f291, %f291;
	mul.f32 	%f293, %f291, %f292;
	fma.rn.f32 	%f294, %f284, %f293, %f277;
	fma.rn.f32 	%f295, %f285, %f293, %f278;
	fma.rn.f32 	%f296, %f286, %f293, %f279;
	.pragma "used_bytes_mask 4095";
	ld.shared.v4.f32 	{%f297, %f298, %f299, %f300}, [%r96+-48];
	sub.f32 	%f301, %f297, %f1;
	sub.f32 	%f302, %f298, %f2;
	sub.f32 	%f303, %f299, %f3;
	mul.f32 	%f304, %f302, %f302;
	fma.rn.f32 	%f305, %f301, %f301, %f304;
	fma.rn.f32 	%f306, %f303, %f303, %f305;
	add.f32 	%f307, %f4, %f306;
	rsqrt.approx.f32 	%f308, %f307;
	mul.f32 	%f309, %f308, %f308;
	mul.f32 	%f310, %f308, %f309;
	fma.rn.f32 	%f311, %f301, %f310, %f294;
	fma.rn.f32 	%f312, %f302, %f310, %f295;
	fma.rn.f32 	%f313, %f303, %f310, %f296;
	.pragma "used_bytes_mask 4095";
	ld.shared.v4.f32 	{%f314, %f315, %f316, %f317}, [%r96+-32];
	sub.f32 	%f318, %f314, %f1;
	sub.f32 	%f319, %f315, %f2;
	sub.f32 	%f320, %f316, %f3;
	mul.f32 	%f321, %f319, %f319;
	fma.rn.f32 	%f322, %f318, %f318, %f321;
	fma.rn.f32 	%f323, %f320, %f320, %f322;
	add.f32 	%f324, %f4, %f323;
	rsqrt.approx.f32 	%f325, %f324;
	mul.f32 	%f326, %f325, %f325;
	mul.f32 	%f327, %f325, %f326;
	fma.rn.f32 	%f328, %f318, %f327, %f311;
	fma.rn.f32 	%f329, %f319, %f327, %f312;
	fma.rn.f32 	%f330, %f320, %f327, %f313;
	.pragma "used_bytes_mask 4095";
	ld.shared.v4.f32 	{%f331, %f332, %f333, %f334}, [%r96+-16];
	sub.f32 	%f335, %f331, %f1;
	sub.f32 	%f336, %f332, %f2;
	sub.f32 	%f337, %f333, %f3;
	mul.f32 	%f338, %f336, %f336;
	fma.rn.f32 	%f339, %f335, %f335, %f338;
	fma.rn.f32 	%f340, %f337, %f337, %f339;
	add.f32 	%f341, %f4, %f340;
	rsqrt.approx.f32 	%f342, %f341;
	mul.f32 	%f343, %f342, %f342;
	mul.f32 	%f344, %f342, %f343;
	fma.rn.f32 	%f345, %f335, %f344, %f328;
	fma.rn.f32 	%f346, %f336, %f344, %f329;
	fma.rn.f32 	%f347, %f337, %f344, %f330;
	.pragma "used_bytes_mask 4095";
	ld.shared.v4.f32 	{%f348, %f349, %f350, %f351}, [%r96];
	sub.f32 	%f352, %f348, %f1;
	sub.f32 	%f353, %f349, %f2;
	sub.f32 	%f354, %f350, %f3;
	mul.f32 	%f355, %f353, %f353;
	fma.rn.f32 	%f356, %f352, %f352, %f355;
	fma.rn.f32 	%f357, %f354, %f354, %f356;
	add.f32 	%f358, %f4, %f357;
	rsqrt.approx.f32 	%f359, %f358;
	mul.f32 	%f360, %f359, %f359;
	mul.f32 	%f361, %f359, %f360;
	fma.rn.f32 	%f362, %f352, %f361, %f345;
	fma.rn.f32 	%f363, %f353, %f361, %f346;
	fma.rn.f32 	%f364, %f354, %f361, %f347;
	.pragma "used_bytes_mask 4095";
	ld.shared.v4.f32 	{%f365, %f366, %f367, %f368}, [%r96+16];
	sub.f32 	%f369, %f365, %f1;
	sub.f32 	%f370, %f366, %f2;
	sub.f32 	%f371, %f367, %f3;
	mul.f32 	%f372, %f370, %f370;
	fma.rn.f32 	%f373, %f369, %f369, %f372;
	fma.rn.f32 	%f374, %f371, %f371, %f373;
	add.f32 	%f375, %f4, %f374;
	rsqrt.approx.f32 	%f376, %f375;
	mul.f32 	%f377, %f376, %f376;
	mul.f32 	%f378, %f376, %f377;
	fma.rn.f32 	%f379, %f369, %f378, %f362;
	fma.rn.f32 	%f380, %f370, %f378, %f363;
	fma.rn.f32 	%f381, %f371, %f378, %f364;
	.pragma "used_bytes_mask 4095";
	ld.shared.v4.f32 	{%f382, %f383, %f384, %f385}, [%r96+32];
	sub.f32 	%f386, %f382, %f1;
	sub.f32 	%f387, %f383, %f2;
	sub.f32 	%f388, %f384, %f3;
	mul.f32 	%f389, %f387, %f387;
	fma.rn.f32 	%f390, %f386, %f386, %f389;
	fma.rn.f32 	%f391, %f388, %f388, %f390;
	add.f32 	%f392, %f4, %f391;
	rsqrt.approx.f32 	%f393, %f392;
	mul.f32 	%f394, %f393, %f393;
	mul.f32 	%f395, %f393, %f394;
	fma.rn.f32 	%f396, %f386, %f395, %f379;
	fma.rn.f32 	%f397, %f387, %f395, %f380;
	fma.rn.f32 	%f398, %f388, %f395, %f381;
	.pragma "used_bytes_mask 4095";
	ld.shared.v4.f32 	{%f399, %f400, %f401, %f402}, [%r96+48];
	sub.f32 	%f403, %f399, %f1;
	sub.f32 	%f404, %f400, %f2;
	sub.f32 	%f405, %f401, %f3;
	mul.f32 	%f406, %f404, %f404;
	fma.rn.f32 	%f407, %f403, %f403, %f406;
	fma.rn.f32 	%f408, %f405, %f405, %f407;
	add.f32 	%f409, %f4, %f408;
	rsqrt.approx.f32 	%f410, %f409;
	mul.f32 	%f411, %f410, %f410;
	mul.f32 	%f412, %f410, %f411;
	fma.rn.f32 	%f413, %f403, %f412, %f396;
	fma.rn.f32 	%f414, %f404, %f412, %f397;
	fma.rn.f32 	%f415, %f405, %f412, %f398;
	.pragma "used_bytes_mask 4095";
	ld.shared.v4.f32 	{%f416, %f417, %f418, %f419}, [%r96+64];
	sub.f32 	%f420, %f416, %f1;
	sub.f32 	%f421, %f417, %f2;
	sub.f32 	%f422, %f418, %f3;
	mul.f32 	%f423, %f421, %f421;
	fma.rn.f32 	%f424, %f420, %f420, %f423;
	fma.rn.f32 	%f425, %f422, %f422, %f424;
	add.f32 	%f426, %f4, %f425;
	rsqrt.approx.f32 	%f427, %f426;
	mul.f32 	%f428, %f427, %f427;
	mul.f32 	%f429, %f427, %f428;
	fma.rn.f32 	%f430, %f420, %f429, %f413;
	fma.rn.f32 	%f431, %f421, %f429, %f414;
	fma.rn.f32 	%f432, %f422, %f429, %f415;
	.pragma "used_bytes_mask 4095";
	ld.shared.v4.f32 	{%f433, %f434, %f435, %f436}, [%r96+80];
	sub.f32 	%f437, %f433, %f1;
	sub.f32 	%f438, %f434, %f2;
	sub.f32 	%f439, %f435, %f3;
	mul.f32 	%f440, %f438, %f438;
	fma.rn.f32 	%f441, %f437, %f437, %f440;
	fma.rn.f32 	%f442, %f439, %f439, %f441;
	add.f32 	%f443, %f4, %f442;
	rsqrt.approx.f32 	%f444, %f443;
	mul.f32 	%f445, %f444, %f444;
	mul.f32 	%f446, %f444, %f445;
	fma.rn.f32 	%f447, %f437, %f446, %f430;
	fma.rn.f32 	%f448, %f438, %f446, %f431;
	fma.rn.f32 	%f449, %f439, %f446, %f432;
	.pragma "used_bytes_mask 4095";
	ld.shared.v4.f32 	{%f450, %f451, %f452, %f453}, [%r96+96];
	sub.f32 	%f454, %f450, %f1;
	sub.f32 	%f455, %f451, %f2;
	sub.f32 	%f456, %f452, %f3;
	mul.f32 	%f457, %f455, %f455;
	fma.rn.f32 	%f458, %f454, %f454, %f457;
	fma.rn.f32 	%f459, %f456, %f456, %f458;
	add.f32 	%f460, %f4, %f459;
	rsqrt.approx.f32 	%f461, %f460;
	mul.f32 	%f462, %f461, %f461;
	mul.f32 	%f463, %f461, %f462;
	fma.rn.f32 	%f464, %f454, %f463, %f447;
	fma.rn.f32 	%f465, %f455, %f463, %f448;
	fma.rn.f32 	%f466, %f456, %f463, %f449;
	.pragma "used_bytes_mask 4095";
	ld.shared.v4.f32 	{%f467, %f468, %f469, %f470}, [%r96+112];
	sub.f32 	%f471, %f467, %f1;
	sub.f32 	%f472, %f468, %f2;
	sub.f32 	%f473, %f469, %f3;
	mul.f32 	%f474, %f472, %f472;
	fma.rn.f32 	%f475, %f471, %f471, %f474;
	fma.rn.f32 	%f476, %f473, %f473, %f475;
	add.f32 	%f477, %f4, %f476;
	rsqrt.approx.f32 	%f478, %f477;
	mul.f32 	%f479, %f478, %f478;
	mul.f32 	%f480, %f478, %f479;
	fma.rn.f32 	%f481, %f471, %f480, %f464;
	fma.rn.f32 	%f482, %f472, %f480, %f465;
	fma.rn.f32 	%f483, %f473, %f480, %f466;
	.pragma "used_bytes_mask 4095";
	ld.shared.v4.f32 	{%f484, %f485, %f486, %f487}, [%r96+128];
	sub.f32 	%f488, %f484, %f1;
	sub.f32 	%f489, %f485, %f2;
	sub.f32 	%f490, %f486, %f3;
	mul.f32 	%f491, %f489, %f489;
	fma.rn.f32 	%f492, %f488, %f488, %f491;
	fma.rn.f32 	%f493, %f490, %f490, %f492;
	add.f32 	%f494, %f4, %f493;
	rsqrt.approx.f32 	%f495, %f494;
	mul.f32 	%f496, %f495, %f495;
	mul.f32 	%f497, %f495, %f496;
	fma.rn.f32 	%f498, %f488, %f497, %f481;
	fma.rn.f32 	%f499, %f489, %f497, %f482;
	fma.rn.f32 	%f500, %f490, %f497, %f483;
	.pragma "used_bytes_mask 4095";
	ld.shared.v4.f32 	{%f501, %f502, %f503, %f504}, [%r96+144];
	sub.f32 	%f505, %f501, %f1;
	sub.f32 	%f506, %f502, %f2;
	sub.f32 	%f507, %f503, %f3;
	mul.f32 	%f508, %f506, %f506;
	fma.rn.f32 	%f509, %f505, %f505, %f508;
	fma.rn.f32 	%f510, %f507, %f507, %f509;
	add.f32 	%f511, %f4, %f510;
	rsqrt.approx.f32 	%f512, %f511;
	mul.f32 	%f513, %f512, %f512;
	mul.f32 	%f514, %f512, %f513;
	fma.rn.f32 	%f515, %f505, %f514, %f498;
	fma.rn.f32 	%f516, %f506, %f514, %f499;
	fma.rn.f32 	%f517, %f507, %f514, %f500;
	.pragma "used_bytes_mask 4095";
	ld.shared.v4.f32 	{%f518, %f519, %f520, %f521}, [%r96+160];
	sub.f32 	%f522, %f518, %f1;
	sub.f32 	%f523, %f519, %f2;
	sub.f32 	%f524, %f520, %f3;
	mul.f32 	%f525, %f523, %f523;
	fma.rn.f32 	%f526, %f522, %f522, %f525;
	fma.rn.f32 	%f527, %f524, %f524, %f526;
	add.f32 	%f528, %f4, %f527;
	rsqrt.approx.f32 	%f529, %f528;
	mul.f32 	%f530, %f529, %f529;
	mul.f32 	%f531, %f529, %f530;
	fma.rn.f32 	%f532, %f522, %f531, %f515;
	fma.rn.f32 	%f533, %f523, %f531, %f516;
	fma.rn.f32 	%f534, %f524, %f531, %f517;
	.pragma "used_bytes_mask 4095";
	ld.shared.v4.f32 	{%f535, %f536, %f537, %f538}, [%r96+176];
	sub.f32 	%f539, %f535, %f1;
	sub.f32 	%f540, %f536, %f2;
	sub.f32 	%f541, %f537, %f3;
	mul.f32 	%f542, %f540, %f540;
	fma.rn.f32 	%f543, %f539, %f539, %f542;
	fma.rn.f32 	%f544, %f541, %f541, %f543;
	add.f32 	%f545, %f4, %f544;
	rsqrt.approx.f32 	%f546, %f545;
	mul.f32 	%f547, %f546, %f546;
	mul.f32 	%f548, %f546, %f547;
	fma.rn.f32 	%f549, %f539, %f548, %f532;
	fma.rn.f32 	%f550, %f540, %f548, %f533;
	fma.rn.f32 	%f551, %f541, %f548, %f534;
	.pragma "used_bytes_mask 4095";
	ld.shared.v4.f32 	{%f552, %f553, %f554, %f555}, [%r96+192];
	sub.f32 	%f556, %f552, %f1;
	sub.f32 	%f557, %f553, %f2;
	sub.f32 	%f558, %f554, %f3;
	mul.f32 	%f559, %f557, %f557;
	fma.rn.f32 	%f560, %f556, %f556, %f559;
	fma.rn.f32 	%f561, %f558, %f558, %f560;
	add.f32 	%f562, %f4, %f561;
	rsqrt.approx.f32 	%f563, %f562;
	mul.f32 	%f564, %f563, %f563;
	mul.f32 	%f565, %f563, %f564;
	fma.rn.f32 	%f566, %f556, %f565, %f549;
	fma.rn.f32 	%f567, %f557, %f565, %f550;
	fma.rn.f32 	%f568, %f558, %f565, %f551;
	.pragma "used_bytes_mask 4095";
	ld.shared.v4.f32 	{%f569, %f570, %f571, %f572}, [%r96+208];
	sub.f32 	%f573, %f569, %f1;
	sub.f32 	%f574, %f570, %f2;
	sub.f32 	%f575, %f571, %f3;
	mul.f32 	%f576, %f574, %f574;
	fma.rn.f32 	%f577, %f573, %f573, %f576;
	fma.rn.f32 	%f578, %f575, %f575, %f577;
	add.f32 	%f579, %f4, %f578;
	rsqrt.approx.f32 	%f580, %f579;
	mul.f32 	%f581, %f580, %f580;
	mul.f32 	%f582, %f580, %f581;
	fma.rn.f32 	%f583, %f573, %f582, %f566;
	fma.rn.f32 	%f584, %f574, %f582, %f567;
	fma.rn.f32 	%f585, %f575, %f582, %f568;
	.pragma "used_bytes_mask 4095";
	ld.shared.v4.f32 	{%f586, %f587, %f588, %f589}, [%r96+224];
	sub.f32 	%f590, %f586, %f1;
	sub.f32 	%f591, %f587, %f2;
	sub.f32 	%f592, %f588, %f3;
	mul.f32 	%f593, %f591, %f591;
	fma.rn.f32 	%f594, %f590, %f590, %f593;
	fma.rn.f32 	%f595, %f592, %f592, %f594;
	add.f32 	%f596, %f4, %f595;
	rsqrt.approx.f32 	%f597, %f596;
	mul.f32 	%f598, %f597, %f597;
	mul.f32 	%f599, %f597, %f598;
	fma.rn.f32 	%f600, %f590, %f599, %f583;
	fma.rn.f32 	%f601, %f591, %f599, %f584;
	fma.rn.f32 	%f602, %f592, %f599, %f585;
	add.s64 	%rd19, %rd19, 32;
	.pragma "used_bytes_mask 4095";
	ld.shared.v4.f32 	{%f603, %f604, %f605, %f606}, [%r96+240];
	sub.f32 	%f607, %f603, %f1;
	sub.f32 	%f608, %f604, %f2;
	sub.f32 	%f609, %f605, %f3;
	mul.f32 	%f610, %f608, %f608;
	fma.rn.f32 	%f611, %f607, %f607, %f610;
	fma.rn.f32 	%f612, %f609, %f609, %f611;
	add.f32 	%f613, %f4, %f612;
	rsqrt.approx.f32 	%f614, %f613;
	mul.f32 	%f615, %f614, %f614;
	mul.f32 	%f616, %f614, %f615;
	fma.rn.f32 	%f735, %f607, %f616, %f600;
	fma.rn.f32 	%f736, %f608, %f616, %f601;
	fma.rn.f32 	%f737, %f609, %f616, %f602;
	add.s32 	%r97, %r97, 32;
	add.s32 	%r96, %r96, 512;
	setp.ne.s32 	%p4, %r97, 0;
	@%p4 bra 	$L__BB0_4;
$L__BB0_5:
	setp.eq.s32 	%p5, %r11, 0;
	@%p5 bra 	$L__BB0_8;
	mov.b32 	%r98, 0;
$L__BB0_7:
	.pragma "nounroll";
	add.s64 	%rd6, %rd19, 1;
	cvt.u32.u64 	%r55, %rd19;
	add.s32 	%r56, %r8, %r55;
	shl.b32 	%r57, %r56, 4;
	mov.u32 	%r58, __smem;
	add.s32 	%r59, %r58, %r57;
	.pragma "used_bytes_mask 4095";
	ld.shared.v4.f32 	{%f617, %f618, %f619, %f620}, [%r59];
	sub.f32 	%f621, %f617, %f1;
	sub.f32 	%f622, %f618, %f2;
	sub.f32 	%f623, %f619, %f3;
	mul.f32 	%f624, %f622, %f622;
	fma.rn.f32 	%f625, %f621, %f621, %f624;
	fma.rn.f32 	%f626, %f623, %f623, %f625;
	add.f32 	%f627, %f4, %f626;
	rsqrt.approx.f32 	%f628, %f627;
	mul.f32 	%f629, %f628, %f628;
	mul.f32 	%f630, %f628, %f629;
	fma.rn.f32 	%f735, %f621, %f630, %f735;
	fma.rn.f32 	%f736, %f622, %f630, %f736;
	fma.rn.f32 	%f737, %f623, %f630, %f737;
	add.s32 	%r98, %r98, 1;
	setp.ne.s32 	%p6, %r98, %r11;
	mov.u64 	%rd19, %rd6;
	@%p6 bra 	$L__BB0_7;
$L__BB0_8:
	bar.sync 	0;
	add.s32 	%r95, %r95, 1;
	setp.ne.s32 	%p7, %r95, %r7;
	@%p7 bra 	$L__BB0_2;
$L__BB0_9:
	mov.u32 	%r61, %tid.y;
	mad.lo.s32 	%r62, %r1, %r61, %r4;
	shl.b32 	%r63, %r62, 4;
	mov.u32 	%r64, __smem;
	add.s32 	%r65, %r64, %r63;
	st.shared.v2.f32 	[%r65], {%f735, %f736};
	st.shared.f32 	[%r65+8], %f737;
	bar.sync 	0;
	and.b32  	%r22, %r2, 7;
	setp.lt.u32 	%p8, %r2, 8;
	mov.f32 	%f771, 0f00000000;
	mov.b32 	%r102, 0;
	mov.f32 	%f772, %f771;
	mov.f32 	%f773, %f771;
	@%p8 bra 	$L__BB0_12;
	and.b32  	%r102, %r2, 2040;
	and.b32  	%r66, %r2, -8;
	neg.s32 	%r100, %r66;
	shl.b32 	%r67, %r4, 4;
	add.s32 	%r99, %r64, %r67;
	shl.b32 	%r26, %r1, 7;
	shl.b32 	%r27, %r1, 4;
	mov.f32 	%f771, 0f00000000;
$L__BB0_11:
	.pragma "nounroll";
	.pragma "used_bytes_mask 4095";
	ld.shared.v4.f32 	{%f634, %f635, %f636, %f637}, [%r99];
	add.f32 	%f638, %f771, %f634;
	add.f32 	%f639, %f772, %f635;
	add.f32 	%f640, %f773, %f636;
	add.s32 	%r69, %r99, %r27;
	.pragma "used_bytes_mask 4095";
	ld.shared.v4.f32 	{%f641, %f642, %f643, %f644}, [%r69];
	add.f32 	%f645, %f638, %f641;
	add.f32 	%f646, %f639, %f642;
	add.f32 	%f647, %f640, %f643;
	add.s32 	%r70, %r69, %r27;
	.pragma "used_bytes_mask 4095";
	ld.shared.v4.f32 	{%f648, %f649, %f650, %f651}, [%r70];
	add.f32 	%f652, %f645, %f648;
	add.f32 	%f653, %f646, %f649;
	add.f32 	%f654, %f647, %f650;
	add.s32 	%r71, %r70, %r27;
	.pragma "used_bytes_mask 4095";
	ld.shared.v4.f32 	{%f655, %f656, %f657, %f658}, [%r71];
	add.f32 	%f659, %f652, %f655;
	add.f32 	%f660, %f653, %f656;
	add.f32 	%f661, %f654, %f657;
	add.s32 	%r72, %r71, %r27;
	.pragma "used_bytes_mask 4095";
	ld.shared.v4.f32 	{%f662, %f663, %f664, %f665}, [%r72];
	add.f32 	%f666, %f659, %f662;
	add.f32 	%f667, %f660, %f663;
	add.f32 	%f668, %f661, %f664;
	add.s32 	%r73, %r72, %r27;
	.pragma "used_bytes_mask 4095";
	ld.shared.v4.f32 	{%f669, %f670, %f671, %f672}, [%r73];
	add.f32 	%f673, %f666, %f669;
	add.f32 	%f674, %f667, %f670;
	add.f32 	%f675, %f668, %f671;
	add.s32 	%r74, %r73, %r27;
	.pragma "used_bytes_mask 4095";
	ld.shared.v4.f32 	{%f676, %f677, %f678, %f679}, [%r74];
	add.f32 	%f680, %f673, %f676;
	add.f32 	%f681, %f674, %f677;
	add.f32 	%f682, %f675, %f678;
	add.s32 	%r75, %r74, %r27;
	.pragma "used_bytes_mask 4095";
	ld.shared.v4.f32 	{%f683, %f684, %f685, %f686}, [%r75];
	add.f32 	%f771, %f680, %f683;
	add.f32 	%f772, %f681, %f684;
	add.f32 	%f773, %f682, %f685;
	add.s32 	%r100, %r100, 8;
	add.s32 	%r99, %r99, %r26;
	setp.ne.s32 	%p9, %r100, 0;
	@%p9 bra 	$L__BB0_11;
$L__BB0_12:
	setp.eq.s32 	%p10, %r22, 0;
	@%p10 bra 	$L__BB0_20;
	and.b32  	%r33, %r2, 3;
	setp.lt.u32 	%p11, %r22, 4;
	@%p11 bra 	$L__BB0_15;
	mad.lo.s32 	%r76, %r102, %r1, %r4;
	shl.b32 	%r77, %r76, 4;
	add.s32 	%r79, %r64, %r77;
	.pragma "used_bytes_mask 4095";
	ld.shared.v4.f32 	{%f688, %f689, %f690, %f691}, [%r79];
	add.f32 	%f692, %f771, %f688;
	add.f32 	%f693, %f772, %f689;
	add.f32 	%f694, %f773, %f690;
	shl.b32 	%r80, %r1, 4;
	add.s32 	%r81, %r79, %r80;
	.pragma "used_bytes_mask 4095";
	ld.shared.v4.f32 	{%f695, %f696, %f697, %f698}, [%r81];
	add.f32 	%f699, %f692, %f695;
	add.f32 	%f700, %f693, %f696;
	add.f32 	%f701, %f694, %f697;
	add.s32 	%r82, %r81, %r80;
	.pragma "used_bytes_mask 4095";
	ld.shared.v4.f32 	{%f702, %f703, %f704, %f705}, [%r82];
	add.f32 	%f706, %f699, %f702;
	add.f32 	%f707, %f700, %f703;
	add.f32 	%f708, %f701, %f704;
	add.s32 	%r83, %r82, %r80;
	.pragma "used_bytes_mask 4095";
	ld.shared.v4.f32 	{%f709, %f710, %f711, %f712}, [%r83];
	add.f32 	%f771, %f706, %f709;
	add.f32 	%f772, %f707, %f710;
	add.f32 	%f773, %f708, %f711;
	add.s32 	%r102, %r102, 4;
$L__BB0_15:
	setp.eq.s32 	%p12, %r33, 0;
	@%p12 bra 	$L__BB0_20;
	setp.eq.s32 	%p13, %r33, 1;
	@%p13 bra 	$L__BB0_18;
	mad.lo.s32 	%r84, %r102, %r1, %r4;
	shl.b32 	%r85, %r84, 4;
	add.s32 	%r87, %r64, %r85;
	.pragma "used_bytes_mask 4095";
	ld.shared.v4.f32 	{%f714, %f715, %f716, %f717}, [%r87];
	add.f32 	%f718, %f771, %f714;
	add.f32 	%f719, %f772, %f715;
	add.f32 	%f720, %f773, %f716;
	shl.b32 	%r88, %r1, 4;
	add.s32 	%r89, %r87, %r88;
	.pragma "used_bytes_mask 4095";
	ld.shared.v4.f32 	{%f721, %f722, %f723, %f724}, [%r89];
	add.f32 	%f771, %f718, %f721;
	add.f32 	%f772, %f719, %f722;
	add.f32 	%f773, %f720, %f723;
	add.s32 	%r102, %r102, 2;
$L__BB0_18:
	and.b32  	%r90, %r2, 1;
	setp.eq.b32 	%p14, %r90, 1;
	not.pred 	%p15, %p14;
	@%p15 bra 	$L__BB0_20;
	mad.lo.s32 	%r91, %r102, %r1, %r4;
	shl.b32 	%r92, %r91, 4;
	add.s32 	%r94, %r64, %r92;
	.pragma "used_bytes_mask 4095";
	ld.shared.v4.f32 	{%f725, %f726, %f727, %f728}, [%r94];
	add.f32 	%f771, %f771, %f725;
	add.f32 	%f772, %f772, %f726;
	add.f32 	%f773, %f773, %f727;
$L__BB0_20:
	cvta.to.global.u64 	%rd15, %rd7;
	mul.wide.s32 	%rd16, %r5, 12;
	add.s64 	%rd17, %rd15, %rd16;
	st.global.f32 	[%rd17], %f771;
	st.global.f32 	[%rd17+4], %f772;
	st.global.f32 	[%rd17+8], %f773;
	ret;

}
	// .globl	_Z16computeBodyAccelILb0EEvP6float4P6float3i
.visible .entry _Z16computeBodyAccelILb0EEvP6float4P6float3i(
	.param .u64 .ptr .align 1 _Z16computeBodyAccelILb0EEvP6float4P6float3i_param_0,
	.param .u64 .ptr .align 1 _Z16computeBodyAccelILb0EEvP6float4P6float3i_param_1,
	.param .u32 _Z16computeBodyAccelILb0EEvP6float4P6float3i_param_2
)
{
	.reg .pred 	%p<8>;
	.reg .b32 	%r<46>;
	.reg .b32 	%f<616>;
	.reg .b64 	%rd<21>;

	ld.param.u64 	%rd8, [_Z16computeBodyAccelILb0EEvP6float4P6float3i_param_0];
	ld.param.u64 	%rd7, [_Z16computeBodyAccelILb0EEvP6float4P6float3i_param_1];
	ld.param.u32 	%r21, [_Z16computeBodyAccelILb0EEvP6float4P6float3i_param_2];
	cvta.to.global.u64 	%rd1, %rd8;
	mov.u32 	%r1, %ntid.x;
	mov.u32 	%r22, %ntid.y;
	mul.lo.s32 	%r23, %r1, %r22;
	div.s32 	%r24, %r21, %r23;
	mov.u32 	%r2, %ctaid.x;
	mov.u32 	%r3, %tid.x;
	mad.lo.s32 	%r4, %r2, %r1, %r3;
	mul.wide.s32 	%rd9, %r4, 16;
	add.s64 	%rd10, %rd1, %rd9;
	.pragma "used_bytes_mask 4095";
	ld.global.v4.f32 	{%f1, %f2, %f3, %f33}, [%rd10];
	mov.u32 	%r42, %ctaid.y;
	add.s32 	%r6, %r24, %r42;
	setp.ge.u32 	%p1, %r42, %r6;
	mov.f32 	%f603, 0f00000000;
	mov.f32 	%f602, %f603;
	mov.f32 	%f601, %f603;
	@%p1 bra 	$L__BB1_9;
	mov.u32 	%r25, %tid.y;
	mul.lo.s32 	%r7, %r1, %r25;
	add.s32 	%r26, %r7, %r3;
	shl.b32 	%r27, %r26, 4;
	mov.u32 	%r28, __smem;
	add.s32 	%r8, %r28, %r27;
	mov.u32 	%r9, %nctaid.x;
	ld.const.f32 	%f4, [softeningSquared];
	and.b32  	%r10, %r1, 31;
	shl.b32 	%r29, %r7, 4;
	add.s32 	%r30, %r29, %r28;
	add.s32 	%r11, %r30, 256;
	mov.f32 	%f601, 0f00000000;
	mov.f32 	%f602, %f601;
	mov.f32 	%f603, %f601;
$L__BB1_2:
	setp.lt.u32 	%p2, %r1, 32;
	add.s32 	%r31, %r42, %r2;
	setp.lt.u32 	%p3, %r31, %r9;
	selp.b32 	%r32, 0, %r9, %p3;
	sub.s32 	%r33, %r31, %r32;
	mad.lo.s32 	%r34, %r33, %r1, %r3;
	mul.wide.u32 	%rd12, %r34, 16;
	add.s64 	%rd13, %rd1, %rd12;
	ld.global.v4.f32 	{%f36, %f37, %f38, %f39}, [%rd13];
	st.shared.v4.f32 	[%r8], {%f36, %f37, %f38, %f39};
	bar.sync 	0;
	mov.b64 	%rd19, 0;
	@%p2 bra 	$L__BB1_5;
	and.b32  	%r35, %r1, -32;
	neg.s32 	%r44, %r35;
	mov.b64 	%rd19, 0;
	mov.u32 	%r43, %r11;
$L__BB1_4:
	.pragma "nounroll";
	.pragma "used_bytes_mask 4095";
	ld.shared.v4.f32 	{%f40, %f41, %f42, %f43}, [%r43+-256];
	sub.f32 	%f44, %f40, %f1;
	sub.f32 	%f45, %f41, %f2;
	sub.f32 	%f46, %f42, %f3;
	mul.f32 	%f47, %f45, %f45;
	fma.rn.f32 	%f48, %f44, %f44, %f47;
	fma.rn.f32 	%f49, %f46, %f46, %f48;
	add.f32 	%f50, %f4, %f49;
	rsqrt.approx.f32 	%f51, %f50;
	mul.f32 	%f52, %f51, %f51;
	mul.f32 	%f53, %f51, %f52;
	fma.rn.f32 	%f54, %f44, %f53, %f601;
	fma.rn.f32 	%f55, %f45, %f53, %f602;
	fma.rn.f32 	%f56, %f46, %f53, %f603;
	.pragma "used_bytes_mask 4095";
	ld.shared.v4.f32 	{%f57, %f58, %f59, %f60}, [%r43+-240];
	sub.f32 	%f61, %f57, %f1;
	sub.f32 	%f62, %f58, %f2;
	sub.f32 	%f63, %f59, %f3;
	mul.f32 	%f64, %f62, %f62;
	fma.rn.f32 	%f65, %f61, %f61, %f64;
	fma.rn.f32 	%f66, %f63, %f63, %f65;
	add.f32 	%f67, %f4, %f66;
	rsqrt.approx.f32 	%f68, %f67;
	mul.f32 	%f69, %f68, %f68;
	mul.f32 	%f70, %f68, %f69;
	fma.rn.f32 	%f71, %f61, %f70, %f54;
	fma.rn.f32 	%f72, %f62, %f70, %f55;
	fma.rn.f32 	%f73, %f63, %f70, %f56;
	.pragma "used_bytes_mask 4095";
	ld.shared.v4.f32 	{%f74, %f75, %f76, %f77}, [%r43+-224];
	sub.f32 	%f78, %f74, %f1;
	sub.f32 	%f79, %f75, %f2;
	sub.f32 	%f80, %f76, %f3;
	mul.f32 	%f81, %f79, %f79;
	fma.rn.f32 	%f82, %f78, %f78, %f81;
	fma.rn.f32 	%f83, %f80, %f80, %f82;
	add.f32 	%f84, %f4, %f83;
	rsqrt.approx.f32 	%f85, %f84;
	mul.f32 	%f86, %f85, %f85;
	mul.f32 	%f87, %f85, %f86;
	fma.rn.f32 	%f88, %f78, %f87, %f71;
	fma.rn.f32 	%f89, %f79, %f87, %f72;
	fma.rn.f32 	%f90, %f80, %f87, %f73;
	.pragma "used_bytes_mask 4095";
	ld.shared.v4.f32 	{%f91, %f92, %f93, %f94}, [%r43+-208];
	sub.f32 	%f95, %f91, %f1;
	sub.f32 	%f96, %f92, %f2;
	sub.f32 	%f97, %f93, %f3;
	mul.f32 	%f98, %f96, %f96;
	fma.rn.f32 	%f99, %f95, %f95, %f98;
	fma.rn.f32 	%f100, %f97, %f97, %f99;
	add.f32 	%f101, %f4, %f100;
	rsqrt.approx.f32 	%f102, %f101;
	mul.f32 	%f103, %f102, %f102;
	mul.f32 	%f104, %f102, %f103;
	fma.rn.f32 	%f105, %f95, %f104, %f88;
	fma.rn.f32 	%f106, %f96, %f104, %f89;
	fma.rn.f32 	%f107, %f97, %f104, %f90;
	.pragma "used_bytes_mask 4095";
	ld.shared.v4.f32 	{%f108, %f109, %f110, %f111}, [%r43+-192];
	sub.f32 	%f112, %f108, %f1;
	sub.f32 	%f113, %f109, %f2;
	sub.f32 	%f114, %f110, %f3;
	mul.f32 	%f115, %f113, %f113;
	fma.rn.f32 	%f116, %f112, %f112, %f115;
	fma.rn.f32 	%f117, %f114, %f114, %f116;
	add.f32 	%f118, %f4, %f117;
	rsqrt.approx.f32 	%f119, %f118;
	mul.f32 	%f120, %f119, %f119;
	mul.f32 	%f121, %f119, %f120;
	fma.rn.f32 	%f122, %f112, %f121, %f105;
	fma.rn.f32 	%f123, %f113, %f121, %f106;
	fma.rn.f32 	%f124, %f114, %f121, %f107;
	.pragma "used_bytes_mask 4095";
	ld.shared.v4.f32 	{%f125, %f126, %f127, %f128}, [%r43+-176];
	sub.f32 	%f129, %f125, %f1;
	sub.f32 	%f130, %f126, %f2;
	sub.f32 	%f131, %f127, %f3;
	mul.f32 	%f132, %f130, %f130;
	fma.rn.f32 	%f133, %f129, %f129, %f132;
	fma.rn.f32 	%f134, %f131, %f131, %f133;
	add.f32 	%f135, %f4, %f134;
	rsqrt.approx.f32 	%f136, %f135;
	mul.f32 	%f137, %f136, %f136;
	mul.f32 	%f138, %f136, %f137;
	fma.rn.f32 	%f139, %f129, %f138, %f122;
	fma.rn.f32 	%f140, %f130, %f138, %f123;
	fma.rn.f32 	%f141, %f131, %f138, %f124;
	.pragma "used_bytes_mask 4095";
	ld.shared.v4.f32 	{%f142, %f143, %f144, %f145}, [%r43+-160];
	sub.f32 	%f146, %f142, %f1;
	sub.f32 	%f147, %f143, %f2;
	sub.f32 	%f148, %f144, %f3;
	mul.f32 	%f149, %f147, %f147;
	fma.rn.f32 	%f150, %f146, %f146, %f149;
	fma.rn.f32 	%f151, %f148, %f148, %f150;
	add.f32 	%f152, %f4, %f151;
	rsqrt.approx.f32 	%f153, %f152;
	mul.f32 	%f154, %f153, %f153;
	mul.f32 	%f155, %f153, %f154;
	fma.rn.f32 	%f156, %f146, %f155, %f139;
	fma.rn.f32 	%f157, %f147, %f155, %f140;
	fma.rn.f32 	%f158, %f148, %f155, %f141;
	.pragma "used_bytes_mask 4095";
	ld.shared.v4.f32 	{%f159, %f160, %f161, %f162}, [%r43+-144];
	sub.f32 	%f163, %f159, %f1;
	sub.f32 	%f164, %f160, %f2;
	sub.f32 	%f165, %f161, %f3;
	mul.f32 	%f166, %f164, %f164;
	fma.rn.f32 	%f167, %f163, %f163, %f166;
	fma.rn.f32 	%f168, %f165, %f165, %f167;
	add.f32 	%f169, %f4, %f168;
	rsqrt.approx.f32 	%f170, %f169;
	mul.f32 	%f171, %f170, %f170;
	mul.f32 	%f172, %f170, %f171;
	fma.rn.f32 	%f173, %f163, %f172, %f156;
	fma.rn.f32 	%f174, %f164, %f172, %f157;
	fma.rn.f32 	%f175, %f165, %f172, %f158;
	.pragma "used_bytes_mask 4095";
	ld.shared.v4.f32 	{%f176, %f177, %f178, %f179}, [%r43+-128];
	sub.f32 	%f180, %f176, %f1;
	sub.f32 	%f181, %f177, %f2;
	sub.f32 	%f182, %f178, %f3;
	mul.f32 	%f183, %f181, %f181;
	fma.rn.f32 	%f184, %f180, %f180, %f183;
	fma.rn.f32 	%f185, %f182, %f182, %f184;
	add.f32 	%f186, %f4, %f185;
	rsqrt.approx.f32 	%f187, %f186;
	mul.f32 	%f188, %f187, %f187;
	mul.f32 	%f189, %f187, %f188;
	fma.rn.f32 	%f190, %f180, %f189, %f173;
	fma.rn.f32 	%f191, %f181, %f189, %f174;
	fma.rn.f32 	%f192, %f182, %f189, %f175;
	.pragma "used_bytes_mask 4095";
	ld.shared.v4.f32 	{%f193, %f194, %f195, %f196}, [%r43+-112];
	sub.f32 	%f197, %f193, %f1;
	sub.f32 	%f198, %f194, %f2;
	sub.f32 	%f199, %f195, %f3;
	mul.f32 	%f200, %f198, %f198;
	fma.rn.f32 	%f201, %f197, %f197, %f200;
	fma.rn.f32 	%f202, %f199, %f199, %f201;
	add.f32 	%f203, %f4, %f202;
	rsqrt.approx.f32 	%f204, %f203;
	mul.f32 	%f205, %f204, %f204;
	mul.f32 	%f206, %f204, %f205;
	fma.rn.f32 	%f207, %f197, %f206, %f190;
	fma.rn.f32 	%f208, %f198, %f206, %f191;
	fma.rn.f32 	%f209, %f199, %f206, %f192;
	.pragma "used_bytes_mask 4095";
	ld.shared.v4.f32 	{%f210, %f211, %f212, %f213}, [%r43+-96];
	sub.f32 	%f214, %f210, %f1;
	sub.f32 	%f215, %f211, %f2;
	sub.f32 	%f216, %f212, %f3;
	mul.f32 	%f217, %f215, %f215;
	fma.rn.f32 	%f218, %f214, %f214, %f217;
	fma.rn.f32 	%f219, %f216, %f216, %f218;
	add.f32 	%f220, %f4, %f219;
	rsqrt.approx.f32 	%f221, %f220;
	mul.f32 	%f222, %f221, %f221;
	mul.f32 	%f223, %f221, %f222;
	fma.rn.f32 	%f224, %f214, %f223, %f207;
	fma.rn.f32 	%f225, %f215, %f223, %f208;
	fma.rn.f32 	%f226, %f216, %f223, %f209;
	.pragma "used_bytes_mask 4095";
	ld.shared.v4.f32 	{%f227, %f228, %f229, %f230}, [%r43+-80];
	sub.f32 	%f231, %f227, %f1;
	sub.f32 	%f232, %f228, %f2;
	sub.f32 	%f233, %f229, %f3;
	mul.f32 	%f234, %f232, %f232;
	fma.rn.f32 	%f235, %f231, %f231, %f234;
	fma.rn.f32 	%f236, %f233, %f233, %f235;
	add.f32 	%f237, %f4, %f236;
	rsqrt.approx.f32 	%f238, %f237;
	mul.f32 	%f239, %f238, %f238;
	mul.f32 	%f240, %f238, %f239;
	fma.rn.f32 	%f241, %f231, %f240, %f224;
	fma.rn.f32 	%f242, %f232, %f240, %f225;
	fma.rn.f32 	%f243, %f233, %f240, %f226;
	.pragma "used_bytes_mask 4095";
	ld.shared.v4.f32 	{%f244, %f245, %f246, %f247}, [%r43+-64];
	sub.f32 	%f248, %f244, %f1;
	sub.f32 	%f249, %f245, %f2;
	sub.f32 	%f250, %f246, %f3;
	mul.f32 	%f251, %f249, %f249;
	fma.rn.f32 	%f252, %f248, %f248, %f251;
	fma.rn.f32 	%f253, %f250, %f250, %f252;
	add.f32 	%f254, %f4, %f253;
	rsqrt.approx.f32 	%f255, %f254;
	mul.f32 	%f256, %f255, %f255;
	mul.f32 	%f257, %f255, %f256;
	fma.rn.f32 	%f258, %f248, %f257, %f241;
	fma.rn.f32 	%f259, %f249, %f257, %f242;
	fma.rn.f32 	%f260, %f250, %f257, %f243;
	.pragma "used_bytes_mask 4095";
	ld.shared.v4.f32 	{%f261, %f262, %f263, %f264}, [%r43+-48];
	sub.f32 	%f265, %f261, %f1;
	sub.f32 	%f266, %f262, %f2;
	sub.f32 	%f267, %f263, %f3;
	mul.f32 	%f268, %f266, %f266;
	fma.rn.f32 	%f269, %f265, %f265, %f268;
	fma.rn.f32 	%f270, %f267, %f267, %f269;
	add.f32 	%f271, %f4, %f270;
	rsqrt.approx.f32 	%f272, %f271;
	mul.f32 	%f273, %f272, %f272;
	mul.f32 	%f274, %f272, %f273;
	fma.rn.f32 	%f275, %f265, %f274, %f258;
	fma.rn.f32 	%f276, %f266, %f274, %f259;
	fma.rn.f32 	%f277, %f267, %f274, %f260;
	.pragma "used_bytes_mask 4095";
	ld.shared.v4.f32 	{%f278, %f279, %f280, %f281}, [%r43+-32];
	sub.f32 	%f282, %f278, %f1;
	sub.f32 	%f283, %f279, %f2;
	sub.f32 	%f284, %f280, %f3;
	mul.f32 	%f285, %f283, %f283;
	fma.rn.f32 	%f286, %f282, %f282, %f285;
	fma.rn.f32 	%f287, %f284, %f284, %f286;
	add.f32 	%f288, %f4, %f287;
	rsqrt.approx.f32 	%f289, %f288;
	mul.f32 	%f290, %f289, %f289;
	mul.f32 	%f291, %f289, %f290;
	fma.rn.f32 	%f292, %f282, %f291, %f275;
	fma.rn.f32 	%f293, %f283, %f291, %f276;
	fma.rn.f32 	%f294, %f284, %f291, %f277;
	.pragma "used_bytes_mask 4095";
	ld.shared.v4.f32 	{%f295, %f296, %f297, %f298}, [%r43+-16];
	sub.f32 	%f299, %f295, %f1;
	sub.f32 	%f300, %f296, %f2;
	sub.f32 	%f301, %f297, %f3;
	mul.f32 	%f302, %f300, %f300;
	fma.rn.f32 	%f303, %f299, %f299, %f302;
	fma.rn.f32 	%f304, %f301, %f301, %f303;
	add.f32 	%f305, %f4, %f304;
	rsqrt.approx.f32 	%f306, %f305;
	mul.f32 	%f307, %f306, %f306;
	mul.f32 	%f308, %f306, %f307;
	fma.rn.f32 	%f309, %f299, %f308, %f292;
	fma.rn.f32 	%f310, %f300, %f308, %f293;
	fma.rn.f32 	%f311, %f301, %f308, %f294;
	.pragma "used_bytes_mask 4095";
	ld.shared.v4.f32 	{%f312, %f313, %f314, %f315}, [%r43];
	sub.f32 	%f316, %f312, %f1;
	sub.f32 	%f317, %f313, %f2;
	sub.f32 	%f318, %f314, %f3;
	mul.f32 	%f319, %f317, %f317;
	fma.rn.f32 	%f320, %f316, %f316, %f319;
	fma.rn.f32 	%f321, %f318, %f318, %f320;
	add.f32 	%f322, %f4, %f321;
	rsqrt.approx.f32 	%f323, %f322;
	mul.f32 	%f324, %f323, %f323;
	mul.f32 	%f325, %f323, %f324;
	fma.rn.f32 	%f326, %f316, %f325, %f309;
	fma.rn.f32 	%f327, %f317, %f325, %f310;
	fma.rn.f32 	%f328, %f318, %f325, %f311;
	.pragma "used_bytes_mask 4095";
	ld.shared.v4.f32 	{%f329, %f330, %f331, %f332}, [%r43+16];
	sub.f32 	%f333, %f329, %f1;
	sub.f32 	%f334, %f330, %f2;
	sub.f32 	%f335, %f331, %f3;
	mul.f32 	%f336, %f334, %f334;
	fma.rn.f32 	%f337, %f333, %f333, %f336;
	fma.rn.f32 	%f338, %f335, %f335, %f337;
	add.f32 	%f339, %f4, %f338;
	rsqrt.approx.f32 	%f340, %f339;
	mul.f32 	%f341, %f340, %f340;
	mul.f32 	%f342, %f340, %f341;
	fma.rn.f32 	%f343, %f333, %f342, %f326;
	fma.rn.f32 	%f344, %f334, %f342, %f327;
	fma.rn.f32 	%f345, %f335, %f342, %f328;
	.pragma "used_bytes_mask 4095";
	ld.shared.v4.f32 	{%f346, %f347, %f348, %f349}, [%r43+32];
	sub.f32 	%f350, %f346, %f1;
	sub.f32 	%f351, %f347, %f2;
	sub.f32 	%f352, %f348, %f3;
	mul.f32 	%f353, %f351, %f351;
	fma.rn.f32 	%f354, %f350, %f350, %f353;
	fma.rn.f32 	%f355, %f352, %f352, %f354;
	add.f32 	%f356, %f4, %f355;
	rsqrt.approx.f32 	%f357, %f356;
	mul.f32 	%f358, %f357, %f357;
	mul.f32 	%f359, %f357, %f358;
	fma.rn.f32 	%f360, %f350, %f359, %f343;
	fma.rn.f32 	%f361, %f351, %f359, %f344;
	fma.rn.f32 	%f362, %f352, %f359, %f345;
	.pragma "used_bytes_mask 4095";
	ld.shared.v4.f32 	{%f363, %f364, %f365, %f366}, [%r43+48];
	sub.f32 	%f367, %f363, %f1;
	sub.f32 	%f368, %f364, %f2;
	sub.f32 	%f369, %f365, %f3;
	mul.f32 	%f370, %f368, %f368;
	fma.rn.f32 	%f371, %f367, %f367, %f370;
	fma.rn.f32 	%f372, %f369, %f369, %f371;
	add.f32 	%f373, %f4, %f372;
	rsqrt.approx.f32 	%f374, %f373;
	mul.f32 	%f375, %f374, %f374;
	mul.f32 	%f376, %f374, %f375;
	fma.rn.f32 	%f377, %f367, %f376, %f360;
	fma.rn.f32 	%f378, %f368, %f376, %f361;
	fma.rn.f32 	%f379, %f369, %f376, %f362;
	.pragma "used_bytes_mask 4095";
	ld.shared.v4.f32 	{%f380, %f381, %f382, %f383}, [%r43+64];
	sub.f32 	%f384, %f380, %f1;
	sub.f32 	%f385, %f381, %f2;
	sub.f32 	%f386, %f382, %f3;
	mul.f32 	%f387, %f385, %f385;
	fma.rn.f32 	%f388, %f384, %f384, %f387;
	fma.rn.f32 	%f389, %f386, %f386, %f388;
	add.f32 	%f390, %f4, %f389;
	rsqrt.approx.f32 	%f391, %f390;
	mul.f32 	%f392, %f391, %f391;
	mul.f32 	%f393, %f391, %f392;
	fma.rn.f32 	%f394, %f384, %f393, %f377;
	fma.rn.f32 	%f395, %f385, %f393, %f378;
	fma.rn.f32 	%f396, %f386, %f393, %f379;
	.pragma "used_bytes_mask 4095";
	ld.shared.v4.f32 	{%f397, %f398, %f399, %f400}, [%r43+80];
	sub.f32 	%f401, %f397, %f1;
	sub.f32 	%f402, %f398, %f2;
	sub.f32 	%f403, %f399, %f3;
	mul.f32 	%f404, %f402, %f402;
	fma.rn.f32 	%f405, %f401, %f401, %f404;
	fma.rn.f32 	%f406, %f403, %f403, %f405;
	add.f32 	%f407, %f4, %f406;
	rsqrt.approx.f32 	%f408, %f407;
	mul.f32 	%f409, %f408, %f408;
	mul.f32 	%f410, %f408, %f409;
	fma.rn.f32 	%f411, %f401, %f410, %f394;
	fma.rn.f32 	%f412, %f402, %f410, %f395;
	fma.rn.f32 	%f413, %f403, %f410, %f396;
	.pragma "used_bytes_mask 4095";
	ld.shared.v4.f32 	{%f414, %f415, %f416, %f417}, [%r43+96];
	sub.f32 	%f418, %f414, %f1;
	sub.f32 	%f419, %f415, %f2;
	sub.f32 	%f420, %f416, %f3;
	mul.f32 	%f421, %f419, %f419;
	fma.rn.f32 	%f422, %f418, %f418, %f421;
	fma.rn.f32 	%f423, %f420, %f420, %f422;
	add.f32 	%f424, %f4, %f423;
	rsqrt.approx.f32 	%f425, %f424;
	mul.f32 	%f426, %f425, %f425;
	mul.f32 	%f427, %f425, %f426;
	fma.rn.f32 	%f428, %f418, %f427, %f411;
	fma.rn.f32 	%f429, %f419, %f427, %f412;
	fma.rn.f32 	%f430, %f420, %f427, %f413;
	.pragma "used_bytes_mask 4095";
	ld.shared.v4.f32 	{%f431, %f432, %f433, %f434}, [%r43+112];
	sub.f32 	%f435, %f431, %f1;
	sub.f32 	%f436, %f432, %f2;
	sub.f32 	%f437, %f433, %f3;
	mul.f32 	%f438, %f436, %f436;
	fma.rn.f32 	%f439, %f435, %f435, %f438;
	fma.rn.f32 	%f440, %f437, %f437, %f439;
	add.f32 	%f441, %f4, %f440;
	rsqrt.approx.f32 	%f442, %f441;
	mul.f32 	%f443, %f442, %f442;
	mul.f32 	%f444, %f442, %f443;
	fma.rn.f32 	%f445, %f435, %f444, %f428;
	fma.rn.f32 	%f446, %f436, %f444, %f429;
	fma.rn.f32 	%f447, %f437, %f444, %f430;
	.pragma "used_bytes_mask 4095";
	ld.shared.v4.f32 	{%f448, %f449, %f450, %f451}, [%r43+128];
	sub.f32 	%f452, %f448, %f1;
	sub.f32 	%f453, %f449, %f2;
	sub.f32 	%f454, %f450, %f3;
	mul.f32 	%f455, %f453, %f453;
	fma.rn.f32 	%f456, %f452, %f452, %f455;
	fma.rn.f32 	%f457, %f454, %f454, %f456;
	add.f32 	%f458, %f4, %f457;
	rsqrt.approx.f32 	%f459, %f458;
	mul.f32 	%f460, %f459, %f459;
	mul.f32 	%f461, %f459, %f460;
	fma.rn.f32 	%f462, %f452, %f461, %f445;
	fma.rn.f32 	%f463, %f453, %f461, %f446;
	fma.rn.f32 	%f464, %f454, %f461, %f447;
	.pragma "used_bytes_mask 4095";
	ld.shared.v4.f32 	{%f465, %f466, %f467, %f468}, [%r43+144];
	sub.f32 	%f469, %f465, %f1;
	sub.f32 	%f470, %f466, %f2;
	sub.f32 	%f471, %f467, %f3;
	mul.f32 	%f472, %f470, %f470;
	fma.rn.f32 	%f473, %f469, %f469, %f472;
	fma.rn.f32 	%f474, %f471, %f471, %f473;
	add.f32 	%f475, %f4, %f474;
	rsqrt.approx.f32 	%f476, %f475;
	mul.f32 	%f477, %f476, %f476;
	mul.f32 	%f478, %f476, %f477;
	fma.rn.f32 	%f479, %f469, %f478, %f462;
	fma.rn.f32 	%f480, %f470, %f478, %f463;
	fma.rn.f32 	%f481, %f471, %f478, %f464;
	.pragma "used_bytes_mask 4095";
	ld.shared.v4.f32 	{%f482, %f483, %f484, %f485}, [%r43+160];
	sub.f32 	%f486, %f482, %f1;
	sub.f32 	%f487, %f483, %f2;
	sub.f32 	%f488, %f484, %f3;
	mul.f32 	%f489, %f487, %f487;
	fma.rn.f32 	%f490, %f486, %f486, %f489;
	fma.rn.f32 	%f491, %f488, %f488, %f490;
	add.f32 	%f492, %f4, %f491;
	rsqrt.approx.f32 	%f493, %f492;
	mul.f32 	%f494, %f493, %f493;
	mul.f32 	%f495, %f493, %f494;
	fma.rn.f32 	%f496, %f486, %f495, %f479;
	fma.rn.f32 	%f497, %f487, %f495, %f480;
	fma.rn.f32 	%f498, %f488, %f495, %f481;
	.pragma "used_bytes_mask 4095";
	ld.shared.v4.f32 	{%f499, %f500, %f501, %f502}, [%r43+176];
	sub.f32 	%f503, %f499, %f1;
	sub.f32 	%f504, %f500, %f2;
	sub.f32 	%f505, %f501, %f3;
	mul.f32 	%f506, %f504, %f504;
	fma.rn.f32 	%f507, %f503, %f503, %f506;
	fma.rn.f32 	%f508, %f505, %f505, %f507;
	add.f32 	%f509, %f4, %f508;
	rsqrt.approx.f32 	%f510, %f509;
	mul.f32 	%f511, %f510, %f510;
	mul.f32 	%f512, %f510, %f511;
	fma.rn.f32 	%f513, %f503, %f512, %f496;
	fma.rn.f32 	%f514, %f504, %f512, %f497;
	fma.rn.f32 	%f515, %f505, %f512, %f498;
	.pragma "used_bytes_mask 4095";
	ld.shared.v4.f32 	{%f516, %f517, %f518, %f519}, [%r43+192];
	sub.f32 	%f520, %f516, %f1;
	sub.f32 	%f521, %f517, %f2;
	sub.f32 	%f522, %f518, %f3;
	mul.f32 	%f523, %f521, %f521;
	fma.rn.f32 	%f524, %f520, %f520, %f523;
	fma.rn.f32 	%f525, %f522, %f522, %f524;
	add.f32 	%f526, %f4, %f525;
	rsqrt.approx.f32 	%f527, %f526;
	mul.f32 	%f528, %f527, %f527;
	mul.f32 	%f529, %f527, %f528;
	fma.rn.f32 	%f530, %f520, %f529, %f513;
	fma.rn.f32 	%f531, %f521, %f529, %f514;
	fma.rn.f32 	%f532, %f522, %f529, %f515;
	.pragma "used_bytes_mask 4095";
	ld.shared.v4.f32 	{%f533, %f534, %f535, %f536}, [%r43+208];
	sub.f32 	%f537, %f533, %f1;
	sub.f32 	%f538, %f534, %f2;
	sub.f32 	%f539, %f535, %f3;
	mul.f32 	%f540, %f538, %f538;
	fma.rn.f32 	%f541, %f537, %f537, %f540;
	fma.rn.f32 	%f542, %f539, %f539, %f541;
	add.f32 	%f543, %f4, %f542;
	rsqrt.approx.f32 	%f544, %f543;
	mul.f32 	%f545, %f544, %f544;
	mul.f32 	%f546, %f544, %f545;
	fma.rn.f32 	%f547, %f537, %f546, %f530;
	fma.rn.f32 	%f548, %f538, %f546, %f531;
	fma.rn.f32 	%f549, %f539, %f546, %f532;
	.pragma "used_bytes_mask 4095";
	ld.shared.v4.f32 	{%f550, %f551, %f552, %f553}, [%r43+224];
	sub.f32 	%f554, %f550, %f1;
	sub.f32 	%f555, %f551, %f2;
	sub.f32 	%f556, %f552, %f3;
	mul.f32 	%f557, %f555, %f555;
	fma.rn.f32 	%f558, %f554, %f554, %f557;
	fma.rn.f32 	%f559, %f556, %f556, %f558;
	add.f32 	%f560, %f4, %f559;
	rsqrt.approx.f32 	%f561, %f560;
	mul.f32 	%f562, %f561, %f561;
	mul.f32 	%f563, %f561, %f562;
	fma.rn.f32 	%f564, %f554, %f563, %f547;
	fma.rn.f32 	%f565, %f555, %f563, %f548;
	fma.rn.f32 	%f566, %f556, %f563, %f549;
	add.s64 	%rd19, %rd19, 32;
	.pragma "used_bytes_mask 4095";
	ld.shared.v4.f32 	{%f567, %f568, %f569, %f570}, [%r43+240];
	sub.f32 	%f571, %f567, %f1;
	sub.f32 	%f572, %f568, %f2;
	sub.f32 	%f573, %f569, %f3;
	mul.f32 	%f574, %f572, %f572;
	fma.rn.f32 	%f575, %f571, %f571, %f574;
	fma.rn.f32 	%f576, %f573, %f573, %f575;
	add.f32 	%f577, %f4, %f576;
	rsqrt.approx.f32 	%f578, %f577;
	mul.f32 	%f579, %f578, %f578;
	mul.f32 	%f580, %f578, %f579;
	fma.rn.f32 	%f601, %f571, %f580, %f564;
	fma.rn.f32 	%f602, %f572, %f580, %f565;
	fma.rn.f32 	%f603, %f573, %f580, %f566;
	add.s32 	%r44, %r44, 32;
	add.s32 	%r43, %r43, 512;
	setp.ne.s32 	%p4, %r44, 0;
	@%p4 bra 	$L__BB1_4;
$L__BB1_5:
	setp.eq.s32 	%p5, %r10, 0;
	@%p5 bra 	$L__BB1_8;
	mov.b32 	%r45, 0;
$L__BB1_7:
	.pragma "nounroll";
	add.s64 	%rd6, %rd19, 1;
	cvt.u32.u64 	%r37, %rd19;
	add.s32 	%r38, %r7, %r37;
	shl.b32 	%r39, %r38, 4;
	mov.u32 	%r40, __smem;
	add.s32 	%r41, %r40, %r39;
	.pragma "used_bytes_mask 4095";
	ld.shared.v4.f32 	{%f581, %f582, %f583, %f584}, [%r41];
	sub.f32 	%f585, %f581, %f1;
	sub.f32 	%f586, %f582, %f2;
	sub.f32 	%f587, %f583, %f3;
	mul.f32 	%f588, %f586, %f586;
	fma.rn.f32 	%f589, %f585, %f585, %f588;
	fma.rn.f32 	%f590, %f587, %f587, %f589;
	add.f32 	%f591, %f4, %f590;
	rsqrt.approx.f32 	%f592, %f591;
	mul.f32 	%f593, %f592, %f592;
	mul.f32 	%f594, %f592, %f593;
	fma.rn.f32 	%f601, %f585, %f594, %f601;
	fma.rn.f32 	%f602, %f586, %f594, %f602;
	fma.rn.f32 	%f603, %f587, %f594, %f603;
	add.s32 	%r45, %r45, 1;
	setp.ne.s32 	%p6, %r45, %r10;
	mov.u64 	%rd19, %rd6;
	@%p6 bra 	$L__BB1_7;
$L__BB1_8:
	bar.sync 	0;
	add.s32 	%r42, %r42, 1;
	setp.ne.s32 	%p7, %r42, %r6;
	@%p7 bra 	$L__BB1_2;
$L__BB1_9:
	cvta.to.global.u64 	%rd15, %rd7;
	mul.wide.s32 	%rd16, %r4, 12;
	add.s64 	%rd17, %rd15, %rd16;
	st.global.f32 	[%rd17], %f601;
	st.global.f32 	[%rd17+4], %f602;
	st.global.f32 	[%rd17+8], %f603;
	ret;

}


// ===== COMPILED SASS (sm_100) =====

	.target	sm_100

	.elftype	@"ET_EXEC"


//--------------------- .note.nv.tkinfo           --------------------------
	.section	.note.nv.tkinfo,"",@"SHT_NOTE"
	.sectionflags	@"SHF_NOTE_NV_TKINFO"
	.tkinfo
        /*0018*/ 	.word	0x00000002
        /*0030*/ 	.string	""
        /*0030*/ 	.string	"ptxas"
        /*0030*/ 	.string	"Cuda compilation tools, release 13.0, V13.0.88"
        /*0030*/ 	.string	"Build cuda_13.0.r13.0/compiler.36424714_0"
        /*0030*/ 	.string	"-arch sm_100 -m 64 "



//--------------------- .note.nv.cuinfo           --------------------------
	.section	.note.nv.cuinfo,"",@"SHT_NOTE"
	.sectionflags	@"SHF_NOTE_NV_CUINFO"
        /*0018*/ 	.short	0x0002
        /*001a*/ 	.short	0x0064
        /*001c*/ 	.short	0x0082
	.zero		2


//--------------------- .nv.info                  --------------------------
	.section	.nv.info,"",@"SHT_CUDA_INFO"
	.align	4


	//----- nvinfo : EIATTR_REGCOUNT
	.align		4
        /*0000*/ 	.byte	0x04, 0x2f
        /*0002*/ 	.short	(.L_2 - .L_1)
	.align		4
.L_1:
        /*0004*/ 	.word	index@(_Z16computeBodyAccelILb1EEvP6float4P6float3i)
        /*0008*/ 	.word	0x00000027


	//----- nvinfo : EIATTR_FRAME_SIZE
	.align		4
.L_2:
        /*000c*/ 	.byte	0x04, 0x11
        /*000e*/ 	.short	(.L_4 - .L_3)
	.align		4
.L_3:
        /*0010*/ 	.word	index@(_Z16computeBodyAccelILb1EEvP6float4P6float3i)
        /*0014*/ 	.word	0x00000000


	//----- nvinfo : EIATTR_REGCOUNT
	.align		4
.L_4:
        /*0018*/ 	.byte	0x04, 0x2f
        /*001a*/ 	.short	(.L_6 - .L_5)
	.align		4
.L_5:
        /*001c*/ 	.word	index@(_Z16computeBodyAccelILb0EEvP6float4P6float3i)
        /*0020*/ 	.word	0x00000028


	//----- nvinfo : EIATTR_FRAME_SIZE
	.align		4
.L_6:
        /*0024*/ 	.byte	0x04, 0x11
        /*0026*/ 	.short	(.L_8 - .L_7)
	.align		4
.L_7:
        /*0028*/ 	.word	index@(_Z16computeBodyAccelILb0EEvP6float4P6float3i)
        /*002c*/ 	.word	0x00000000


	//----- nvinfo : EIATTR_MIN_STACK_SIZE
	.align		4
.L_8:
        /*0030*/ 	.byte	0x04, 0x12
        /*0032*/ 	.short	(.L_10 - .L_9)
	.align		4
.L_9:
        /*0034*/ 	.word	index@(_Z16computeBodyAccelILb0EEvP6float4P6float3i)
        /*0038*/ 	.word	0x00000000


	//----- nvinfo : EIATTR_MIN_STACK_SIZE
	.align		4
.L_10:
        /*003c*/ 	.byte	0x04, 0x12
        /*003e*/ 	.short	(.L_12 - .L_11)
	.align		4
.L_11:
        /*0040*/ 	.word	index@(_Z16computeBodyAccelILb1EEvP6float4P6float3i)
        /*0044*/ 	.word	0x00000000
.L_12:


//--------------------- .nv.compat                --------------------------
	.section	.nv.compat,"",@"SHT_CUDA_COMPAT_INFO"
	.align	4
        /*0000*/ 	.byte	0x02, 0x09, 0x00, 0x00, 0x02, 0x02, 0x01, 0x00, 0x02, 0x05, 0x05, 0x00, 0x03, 0x07, 0x01, 0x01
        /*0010*/ 	.byte	0x02, 0x03, 0x00, 0x00, 0x02, 0x06, 0x01, 0x00, 0x04, 0x0b, 0x08, 0x00, 0x01, 0x00, 0x00, 0x00
        /*0020*/ 	.byte	0x00, 0x00, 0x00, 0x00


//--------------------- .nv.info._Z16computeBodyAccelILb0EEvP6float4P6float3i --------------------------
	.section	.nv.info._Z16computeBodyAccelILb0EEvP6float4P6float3i,"",@"SHT_CUDA_INFO"
	.sectionflags	@""
	.align	4


	//----- nvinfo : EIATTR_CUDA_API_VERSION
	.align		4
        /*0000*/ 	.byte	0x04, 0x37
        /*0002*/ 	.short	(.L_14 - .L_13)
.L_13:
        /*0004*/ 	.word	0x00000082


	//----- nvinfo : EIATTR_KPARAM_INFO
	.align		4
.L_14:
        /*0008*/ 	.byte	0x04, 0x17
        /*000a*/ 	.short	(.L_16 - .L_15)
.L_15:
        /*000c*/ 	.word	0x00000000
        /*0010*/ 	.short	0x0002
        /*0012*/ 	.short	0x0010
        /*0014*/ 	.byte	0x00, 0xf0, 0x11, 0x00


	//----- nvinfo : EIATTR_KPARAM_INFO
	.align		4
.L_16:
        /*0018*/ 	.byte	0x04, 0x17
        /*001a*/ 	.short	(.L_18 - .L_17)
.L_17:
        /*001c*/ 	.word	0x00000000
        /*0020*/ 	.short	0x0001
        /*0022*/ 	.short	0x0008
        /*0024*/ 	.byte	0x00, 0xf5, 0x21, 0x00


	//----- nvinfo : EIATTR_KPARAM_INFO
	.align		4
.L_18:
        /*0028*/ 	.byte	0x04, 0x17
        /*002a*/ 	.short	(.L_20 - .L_19)
.L_19:
        /*002c*/ 	.word	0x00000000
        /*0030*/ 	.short	0x0000
        /*0032*/ 	.short	0x0000
        /*0034*/ 	.byte	0x00, 0xf5, 0x21, 0x00


	//----- nvinfo : EIATTR_SPARSE_MMA_MASK
	.align		4
.L_20:
        /*0038*/ 	.byte	0x03, 0x50
        /*003a*/ 	.short	0x0000


	//----- nvinfo : EIATTR_MAXREG_COUNT
	.align		4
        /*003c*/ 	.byte	0x03, 0x1b
        /*003e*/ 	.short	0x00ff


	//----- nvinfo : EIATTR_NUM_BARRIERS
	.align		4
        /*0040*/ 	.byte	0x02, 0x4c
        /*0042*/ 	.byte	0x01
	.zero		1


	//----- nvinfo : EIATTR_MERCURY_ISA_VERSION
	.align		4
        /*0044*/ 	.byte	0x03, 0x5f
        /*0046*/ 	.short	0x0101


	//----- nvinfo : EIATTR_UNUSED_LOAD_BYTE_OFFSET
	.align		4
        /*0048*/ 	.byte	0x04, 0x44
        /*004a*/ 	.short	(.L_22 - .L_21)


	//   ....[0]....
.L_21:
        /*004c*/ 	.word	0x000002a0
        /*0050*/ 	.word	0x00000fff


	//   ....[1]....
        /*0054*/ 	.word	0x000004d0
        /*0058*/ 	.word	0x00000fff


	//   ....[2]....
        /*005c*/ 	.word	0x00000500
        /*0060*/ 	.word	0x00000fff


	//   ....[3]....
        /*0064*/ 	.word	0x00000550
        /*0068*/ 	.word	0x00000fff


	//   ....[4]....
        /*006c*/ 	.word	0x00000620
        /*0070*/ 	.word	0x00000fff


	//   ....[5]....
        /*0074*/ 	.word	0x000007a0
        /*0078*/ 	.word	0x00000fff


	//   ....[6]....
        /*007c*/ 	.word	0x000007e0
        /*0080*/ 	.word	0x00000fff


	//   ....[7]....
        /*0084*/ 	.word	0x00000990
        /*0088*/ 	.word	0x00000fff


	//   ....[8]....
        /*008c*/ 	.word	0x00000a80
        /*0090*/ 	.word	0x00000fff


	//   ....[9]....
        /*0094*/ 	.word	0x00000b80
        /*0098*/ 	.word	0x00000fff


	//   ....[10]....
        /*009c*/ 	.word	0x00000c90
        /*00a0*/ 	.word	0x00000fff


	//   ....[11]....
        /*00a4*/ 	.word	0x00000d90
        /*00a8*/ 	.word	0x00000fff


	//   ....[12]....
        /*00ac*/ 	.word	0x00000e10
        /*00b0*/ 	.word	0x00000fff


	//   ....[13]....
        /*00b4*/ 	.word	0x00000fb0
        /*00b8*/ 	.word	0x00000fff


	//   ....[14]....
        /*00bc*/ 	.word	0x000010c0
        /*00c0*/ 	.word	0x00000fff


	//   ....[15]....
        /*00c4*/ 	.word	0x00001170
        /*00c8*/ 	.word	0x00000fff


	//   ....[16]....
        /*00cc*/ 	.word	0x000012b0
        /*00d0*/ 	.word	0x00000fff


	//   ....[17]....
        /*00d4*/ 	.word	0x00001410
        /*00d8*/ 	.word	0x00000fff


	//   ....[18]....
        /*00dc*/ 	.word	0x00001520
        /*00e0*/ 	.word	0x00000fff


	//   ....[19]....
        /*00e4*/ 	.word	0x000015c0
        /*00e8*/ 	.word	0x00000fff


	//   ....[20]....
        /*00ec*/ 	.word	0x00001690
        /*00f0*/ 	.word	0x00000fff


	//   ....[21]....
        /*00f4*/ 	.word	0x000018c0
        /*00f8*/ 	.word	0x00000fff


	//   ....[22]....
        /*00fc*/ 	.word	0x00001940
        /*0100*/ 	.word	0x00000fff


	//   ....[23]....
        /*0104*/ 	.word	0x00001a70
        /*0108*/ 	.word	0x00000fff


	//   ....[24]....
        /*010c*/ 	.word	0x00001aa0
        /*0110*/ 	.word	0x00000fff


	//   ....[25]....
        /*0114*/ 	.word	0x00001d00
        /*0118*/ 	.word	0x00000fff


	//   ....[26]....
        /*011c*/ 	.word	0x00001d60
        /*0120*/ 	.word	0x00000fff


	//   ....[27]....
        /*0124*/ 	.word	0x00001db0
        /*0128*/ 	.word	0x00000fff


	//   ....[28]....
        /*012c*/ 	.word	0x00001ee0
        /*0130*/ 	.word	0x00000fff


	//   ....[29]....
        /*0134*/ 	.word	0x000021b0
        /*0138*/ 	.word	0x00000fff


	//   ....[30]....
        /*013c*/ 	.word	0x00002210
        /*0140*/ 	.word	0x00000fff


	//   ....[31]....
        /*0144*/ 	.word	0x00002240
        /*0148*/ 	.word	0x00000fff


	//   ....[32]....
        /*014c*/ 	.word	0x00002280
        /*0150*/ 	.word	0x00000fff


	//   ....[33]....
        /*0154*/ 	.word	0x000027d0
        /*0158*/ 	.word	0x00000fff


	//----- nvinfo : EIATTR_VRC_CTA_INIT_COUNT
	.align		4
.L_22:
        /*015c*/ 	.byte	0x02, 0x4a
	.zero		1
	.zero		1


	//----- nvinfo : EIATTR_EXIT_INSTR_OFFSETS
	.align		4
        /*0160*/ 	.byte	0x04, 0x1c
        /*0162*/ 	.short	(.L_24 - .L_23)


	//   ....[0]....
.L_23:
        /*0164*/ 	.word	0x00002960


	//----- nvinfo : EIATTR_CBANK_PARAM_SIZE
	.align		4
.L_24:
        /*0168*/ 	.byte	0x03, 0x19
        /*016a*/ 	.short	0x0014


	//----- nvinfo : EIATTR_PARAM_CBANK
	.align		4
        /*016c*/ 	.byte	0x04, 0x0a
        /*016e*/ 	.short	(.L_26 - .L_25)
	.align		4
.L_25:
        /*0170*/ 	.word	index@(.nv.constant0._Z16computeBodyAccelILb0EEvP6float4P6float3i)
        /*0174*/ 	.short	0x0380
        /*0176*/ 	.short	0x0014


	//----- nvinfo : EIATTR_SW_WAR
	.align		4
.L_26:
        /*0178*/ 	.byte	0x04, 0x36
        /*017a*/ 	.short	(.L_28 - .L_27)
.L_27:
        /*017c*/ 	.word	0x00000008
.L_28:


//--------------------- .nv.info._Z16computeBodyAccelILb1EEvP6float4P6float3i --------------------------
	.section	.nv.info._Z16computeBodyAccelILb1EEvP6float4P6float3i,"",@"SHT_CUDA_INFO"
	.sectionflags	@""
	.align	4


	//----- nvinfo : EIATTR_CUDA_API_VERSION
	.align		4
        /*0000*/ 	.byte	0x04, 0x37
        /*0002*/ 	.short	(.L_30 - .L_29)
.L_29:
        /*0004*/ 	.word	0x00000082


	//----- nvinfo : EIATTR_KPARAM_INFO
	.align		4
.L_30:
        /*0008*/ 	.byte	0x04, 0x17
        /*000a*/ 	.short	(.L_32 - .L_31)
.L_31:
        /*000c*/ 	.word	0x00000000
        /*0010*/ 	.short	0x0002
        /*0012*/ 	.short	0x0010
        /*0014*/ 	.byte	0x00, 0xf0, 0x11, 0x00


	//----- nvinfo : EIATTR_KPARAM_INFO
	.align		4
.L_32:
        /*0018*/ 	.byte	0x04, 0x17
        /*001a*/ 	.short	(.L_34 - .L_33)
.L_33:
        /*001c*/ 	.word	0x00000000
        /*0020*/ 	.short	0x0001
        /*0022*/ 	.short	0x0008
        /*0024*/ 	.byte	0x00, 0xf5, 0x21, 0x00


	//----- nvinfo : EIATTR_KPARAM_INFO
	.align		4
.L_34:
        /*0028*/ 	.byte	0x04, 0x17
        /*002a*/ 	.short	(.L_36 - .L_35)
.L_35:
        /*002c*/ 	.word	0x00000000
        /*0030*/ 	.short	0x0000
        /*0032*/ 	.short	0x0000
        /*0034*/ 	.byte	0x00, 0xf5, 0x21, 0x00


	//----- nvinfo : EIATTR_SPARSE_MMA_MASK
	.align		4
.L_36:
        /*0038*/ 	.byte	0x03, 0x50
        /*003a*/ 	.short	0x0000


	//----- nvinfo : EIATTR_MAXREG_COUNT
	.align		4
        /*003c*/ 	.byte	0x03, 0x1b
        /*003e*/ 	.short	0x00ff


	//----- nvinfo : EIATTR_NUM_BARRIERS
	.align		4
        /*0040*/ 	.byte	0x02, 0x4c
        /*0042*/ 	.byte	0x01
	.zero		1


	//----- nvinfo : EIATTR_MERCURY_ISA_VERSION
	.align		4
        /*0044*/ 	.byte	0x03, 0x5f
        /*0046*/ 	.short	0x0101


	//----- nvinfo : EIATTR_UNUSED_LOAD_BYTE_OFFSET
	.align		4
        /*0048*/ 	.byte	0x04, 0x44
        /*004a*/ 	.short	(.L_38 - .L_37)


	//   ....[0]....
.L_37:
        /*004c*/ 	.word	0x000002b0
        /*0050*/ 	.word	0x00000fff


	//   ....[1]....
        /*0054*/ 	.word	0x00000520
        /*0058*/ 	.word	0x00000fff


	//   ....[2]....
        /*005c*/ 	.word	0x00000620
        /*0060*/ 	.word	0x00000fff


	//   ....[3]....
        /*0064*/ 	.word	0x00000730
        /*0068*/ 	.word	0x00000fff


	//   ....[4]....
        /*006c*/ 	.word	0x00000840
        /*0070*/ 	.word	0x00000fff


	//   ....[5]....
        /*0074*/ 	.word	0x00000950
        /*0078*/ 	.word	0x00000fff


	//   ....[6]....
        /*007c*/ 	.word	0x00000a60
        /*0080*/ 	.word	0x00000fff


	//   ....[7]....
        /*0084*/ 	.word	0x00000b70
        /*0088*/ 	.word	0x00000fff


	//   ....[8]....
        /*008c*/ 	.word	0x00000c80
        /*0090*/ 	.word	0x00000fff


	//   ....[9]....
        /*0094*/ 	.word	0x00000d90
        /*0098*/ 	.word	0x00000fff


	//   ....[10]....
        /*009c*/ 	.word	0x00000ea0
        /*00a0*/ 	.word	0x00000fff


	//   ....[11]....
        /*00a4*/ 	.word	0x00000fb0
        /*00a8*/ 	.word	0x00000fff


	//   ....[12]....
        /*00ac*/ 	.word	0x000010c0
        /*00b0*/ 	.word	0x00000fff


	//   ....[13]....
        /*00b4*/ 	.word	0x000011d0
        /*00b8*/ 	.word	0x00000fff


	//   ....[14]....
        /*00bc*/ 	.word	0x000012e0
        /*00c0*/ 	.word	0x00000fff


	//   ....[15]....
        /*00c4*/ 	.word	0x000013f0
        /*00c8*/ 	.word	0x00000fff


	//   ....[16]....
        /*00cc*/ 	.word	0x00001500
        /*00d0*/ 	.word	0x00000fff


	//   ....[17]....
        /*00d4*/ 	.word	0x00001610
        /*00d8*/ 	.word	0x00000fff


	//   ....[18]....
        /*00dc*/ 	.word	0x00001720
        /*00e0*/ 	.word	0x00000fff


	//   ....[19]....
        /*00e4*/ 	.word	0x00001830
        /*00e8*/ 	.word	0x00000fff


	//   ....[20]....
        /*00ec*/ 	.word	0x00001940
        /*00f0*/ 	.word	0x00000fff


	//   ....[21]....
        /*00f4*/ 	.word	0x00001a50
        /*00f8*/ 	.word	0x00000fff


	//   ....[22]....
        /*00fc*/ 	.word	0x00001b60
        /*0100*/ 	.word	0x00000fff


	//   ....[23]....
        /*0104*/ 	.word	0x00001c70
        /*0108*/ 	.word	0x00000fff


	//   ....[24]....
        /*010c*/ 	.word	0x00001d80
        /*0110*/ 	.word	0x00000fff


	//   ....[25]....
        /*0114*/ 	.word	0x00001e90
        /*0118*/ 	.word	0x00000fff


	//   ....[26]....
        /*011c*/ 	.word	0x00001fa0
        /*0120*/ 	.word	0x00000fff


	//   ....[27]....
        /*0124*/ 	.word	0x000020b0
        /*0128*/ 	.word	0x00000fff


	//   ....[28]....
        /*012c*/ 	.word	0x000021c0
        /*0130*/ 	.word	0x00000fff


	//   ....[29]....
        /*0134*/ 	.word	0x000022d0
        /*0138*/ 	.word	0x00000fff


	//   ....[30]....
        /*013c*/ 	.word	0x000023e0
        /*0140*/ 	.word	0x00000fff


	//   ....[31]....
        /*0144*/ 	.word	0x000024f0
        /*0148*/ 	.word	0x00000fff


	//   ....[32]....
        /*014c*/ 	.word	0x00002600
        /*0150*/ 	.word	0x00000fff


	//   ....[33]....
        /*0154*/ 	.word	0x000027e0
        /*0158*/ 	.word	0x00000fff


	//   ....[34]....
        /*015c*/ 	.word	0x00002a90
        /*0160*/ 	.word	0x00000fff


	//   ....[35]....
        /*0164*/ 	.word	0x00002ac0
        /*0168*/ 	.word	0x00000fff


	//   ....[36]....
        /*016c*/ 	.word	0x00002af0
        /*0170*/ 	.word	0x00000fff


	//   ....[37]....
        /*0174*/ 	.word	0x00002b20
        /*0178*/ 	.word	0x00000fff


	//   ....[38]....
        /*017c*/ 	.word	0x00002b70
        /*0180*/ 	.word	0x00000fff


	//   ....[39]....
        /*0184*/ 	.word	0x00002bc0
        /*0188*/ 	.word	0x00000fff


	//   ....[40]....
        /*018c*/ 	.word	0x00002c00
        /*0190*/ 	.word	0x00000fff


	//   ....[41]....
        /*0194*/ 	.word	0x00002c40
        /*0198*/ 	.word	0x00000fff


	//   ....[42]....
        /*019c*/ 	.word	0x00002dc0
        /*01a0*/ 	.word	0x00000fff


	//   ....[43]....
        /*01a4*/ 	.word	0x00002de0
        /*01a8*/ 	.word	0x00000fff


	//   ....[44]....
        /*01ac*/ 	.word	0x00002e00
        /*01b0*/ 	.word	0x00000fff


	//   ....[45]....
        /*01b4*/ 	.word	0x00002e10
        /*01b8*/ 	.word	0x00000fff


	//   ....[46]....
        /*01bc*/ 	.word	0x00002f70
        /*01c0*/ 	.word	0x00000fff


	//   ....[47]....
        /*01c4*/ 	.word	0x00002f80
        /*01c8*/ 	.word	0x00000fff


	//   ....[48]....
        /*01cc*/ 	.word	0x00003010
        /*01d0*/ 	.word	0x00000fff


	//----- nvinfo : EIATTR_VRC_CTA_INIT_COUNT
	.align		4
.L_38:
        /*01d4*/ 	.byte	0x02, 0x4a
	.zero		1
	.zero		1


	//----- nvinfo : EIATTR_EXIT_INSTR_OFFSETS
	.align		4
        /*01d8*/ 	.byte	0x04, 0x1c
        /*01da*/ 	.short	(.L_40 - .L_39)


	//   ....[0]....
.L_39:
        /*01dc*/ 	.word	0x000030a0


	//----- nvinfo : EIATTR_CBANK_PARAM_SIZE
	.align		4
.L_40:
        /*01e0*/ 	.byte	0x03, 0x19
        /*01e2*/ 	.short	0x0014


	//----- nvinfo : EIATTR_PARAM_CBANK
	.align		4
        /*01e4*/ 	.byte	0x04, 0x0a
        /*01e6*/ 	.short	(.L_42 - .L_41)
	.align		4
.L_41:
        /*01e8*/ 	.word	index@(.nv.constant0._Z16computeBodyAccelILb1EEvP6float4P6float3i)
        /*01ec*/ 	.short	0x0380
        /*01ee*/ 	.short	0x0014


	//----- nvinfo : EIATTR_SW_WAR
	.align		4
.L_42:
        /*01f0*/ 	.byte	0x04, 0x36
        /*01f2*/ 	.short	(.L_44 - .L_43)
.L_43:
        /*01f4*/ 	.word	0x00000008
.L_44:


//--------------------- .nv.callgraph             --------------------------
	.section	.nv.callgraph,"",@"SHT_CUDA_CALLGRAPH"
	.align	4
	.sectionentsize	8
	.align		4
        /*0000*/ 	.word	0x00000000
	.align		4
        /*0004*/ 	.word	0xffffffff
	.align		4
        /*0008*/ 	.word	0x00000000
	.align		4
        /*000c*/ 	.word	0xfffffffe
	.align		4
        /*0010*/ 	.word	0x00000000
	.align		4
        /*0014*/ 	.word	0xfffffffd
	.align		4
        /*0018*/ 	.word	0x00000000
	.align		4
        /*001c*/ 	.word	0xfffffffc


//--------------------- .nv.constant3             --------------------------
	.section	.nv.constant3,"a",@progbits
	.align	4
.nv.constant3:
	.type		softeningSquared,@object
	.size		softeningSquared,(.L_0 - softeningSquared)
softeningSquared:
        /*0000*/ 	.byte	0x95, 0xbf, 0xd6, 0x33
.L_0:


//--------------------- .text._Z16computeBodyAccelILb0EEvP6float4P6float3i --------------------------
	.section	.text._Z16computeBodyAccelILb0EEvP6float4P6float3i,"ax",@progbits
	.align	128
        .global         _Z16computeBodyAccelILb0EEvP6float4P6float3i
        .type           _Z16computeBodyAccelILb0EEvP6float4P6float3i,@function
        .size           _Z16computeBodyAccelILb0EEvP6float4P6float3i,(.L_x_19 - _Z16computeBodyAccelILb0EEvP6float4P6float3i)
        .other          _Z16computeBodyAccelILb0EEvP6float4P6float3i,@"STO_CUDA_ENTRY STV_DEFAULT"
_Z16computeBodyAccelILb0EEvP6float4P6float3i:
.text._Z16computeBodyAccelILb0EEvP6float4P6float3i:
[----:B------:R-:W-:Y:S01]  /*0000*/  LDC R1, c[0x0][0x37c] ;  /* 0x0000df00ff017b82 */ /* 0x000fe20000000800 */
[----:B------:R-:W0:Y:S07]  /*0010*/  LDCU UR9, c[0x0][0x360] ;  /* 0x00006c00ff0977ac */ /* 0x000e2e0008000800 */
[----:B------:R-:W0:Y:S01]  /*0020*/  LDC R4, c[0x0][0x364] ;  /* 0x0000d900ff047b82 */ /* 0x000e220000000800 */
[----:B------:R-:W-:Y:S02]  /*0030*/  CS2R R20, SRZ ;  /* 0x0000000000147805 */ /* 0x000fe4000001ff00 */
[----:B------:R-:W-:Y:S01]  /*0040*/  MOV R16, RZ ;  /* 0x000000ff00107202 */ /* 0x000fe20000000f00 */
[----:B------:R-:W1:Y:S04]  /*0050*/  LDCU.64 UR10, c[0x0][0x358] ;  /* 0x00006b00ff0a77ac */ /* 0x000e680008000a00 */
[----:B------:R-:W2:Y:S08]  /*0060*/  LDC R9, c[0x0][0x390] ;  /* 0x0000e400ff097b82 */ /* 0x000eb00000000800 */
[----:B------:R-:W3:Y:S01]  /*0070*/  S2UR UR6, SR_CTAID.Y ;  /* 0x00000000000679c3 */ /* 0x000ee20000002600 */
[----:B0-----:R-:W-:-:S05]  /*0080*/  IMAD R4, R4, UR9, RZ ;  /* 0x0000000904047c24 */ /* 0x001fca000f8e02ff */
[-C--:B------:R-:W-:Y:S02]  /*0090*/  IABS R5, R4.reuse ;  /* 0x0000000400057213 */ /* 0x080fe40000000000 */
[----:B------:R-:W-:Y:S02]  /*00a0*/  IABS R10, R4 ;  /* 0x00000004000a7213 */ /* 0x000fe40000000000 */
[----:B------:R-:W0:Y:S01]  /*00b0*/  I2F.RP R0, R5 ;  /* 0x0000000500007306 */ /* 0x000e220000209400 */
[----:B--2---:R-:W-:-:S07]  /*00c0*/  IABS R8, R9 ;  /* 0x0000000900087213 */ /* 0x004fce0000000000 */
[----:B0-----:R-:W0:Y:S02]  /*00d0*/  MUFU.RCP R0, R0 ;  /* 0x0000000000007308 */ /* 0x001e240000001000 */
[----:B0-----:R-:W-:-:S06]  /*00e0*/  IADD3 R2, PT, PT, R0, 0xffffffe, RZ ;  /* 0x0ffffffe00027810 */ /* 0x001fcc0007ffe0ff */
[----:B------:R0:W2:Y:S02]  /*00f0*/  F2I.FTZ.U32.TRUNC.NTZ R3, R2 ;  /* 0x0000000200037305 */ /* 0x0000a4000021f000 */
[----:B0-----:R-:W-:Y:S01]  /*0100*/  HFMA2 R2, -RZ, RZ, 0, 0 ;  /* 0x00000000ff027431 */ /* 0x001fe200000001ff */
[----:B--2---:R-:W-:-:S05]  /*0110*/  IADD3 R6, PT, PT, RZ, -R3, RZ ;  /* 0x80000003ff067210 */ /* 0x004fca0007ffe0ff */
[----:B------:R-:W-:Y:S01]  /*0120*/  IMAD R7, R6, R5, RZ ;  /* 0x0000000506077224 */ /* 0x000fe200078e02ff */
[----:B------:R-:W-:-:S03]  /*0130*/  MOV R6, R8 ;  /* 0x0000000800067202 */ /* 0x000fc60000000f00 */
[----:B------:R-:W-:Y:S01]  /*0140*/  IMAD.HI.U32 R3, R3, R7, R2 ;  /* 0x0000000703037227 */ /* 0x000fe200078e0002 */
[----:B------:R-:W-:-:S05]  /*0150*/  IADD3 R7, PT, PT, RZ, -R10, RZ ;  /* 0x8000000aff077210 */ /* 0x000fca0007ffe0ff */
[----:B------:R-:W-:Y:S02]  /*0160*/  IMAD.HI.U32 R2, R3, R6, RZ ;  /* 0x0000000603027227 */ /* 0x000fe400078e00ff */
[----:B------:R-:W0:Y:S02]  /*0170*/  S2R R3, SR_TID.X ;  /* 0x0000000000037919 */ /* 0x000e240000002100 */
[----:B------:R-:W-:-:S05]  /*0180*/  IMAD R0, R2, R7, R6 ;  /* 0x0000000702007224 */ /* 0x000fca00078e0206 */
[----:B------:R-:W-:-:S13]  /*0190*/  ISETP.GT.U32.AND P1, PT, R5, R0, PT ;  /* 0x000000000500720c */ /* 0x000fda0003f24070 */
[-C--:B------:R-:W-:Y:S02]  /*01a0*/  @!P1 IADD3 R0, PT, PT, R0, -R5.reuse, RZ ;  /* 0x8000000500009210 */ /* 0x080fe40007ffe0ff */
[----:B------:R-:W-:Y:S02]  /*01b0*/  @!P1 IADD3 R2, PT, PT, R2, 0x1, RZ ;  /* 0x0000000102029810 */ /* 0x000fe40007ffe0ff */
[----:B------:R-:W-:Y:S02]  /*01c0*/  ISETP.GE.U32.AND P0, PT, R0, R5, PT ;  /* 0x000000050000720c */ /* 0x000fe40003f06070 */
[C---:B------:R-:W-:Y:S01]  /*01d0*/  LOP3.LUT R5, R4.reuse, R9, RZ, 0x3c, !PT ;  /* 0x0000000904057212 */ /* 0x040fe200078e3cff */
[----:B------:R-:W0:Y:S01]  /*01e0*/  S2R R0, SR_CTAID.X ;  /* 0x0000000000007919 */ /* 0x000e220000002500 */
[----:B------:R-:W-:Y:S02]  /*01f0*/  ISETP.NE.AND P1, PT, R4, RZ, PT ;  /* 0x000000ff0400720c */ /* 0x000fe40003f25270 */
[----:B------:R-:W-:-:S07]  /*0200*/  ISETP.GE.AND P2, PT, R5, RZ, PT ;  /* 0x000000ff0500720c */ /* 0x000fce0003f46270 */
[----:B------:R-:W-:-:S06]  /*0210*/  @P0 IADD3 R2, PT, PT, R2, 0x1, RZ ;  /* 0x0000000102020810 */ /* 0x000fcc0007ffe0ff */
[----:B------:R-:W-:Y:S02]  /*0220*/  @!P2 IADD3 R2, PT, PT, -R2, RZ, RZ ;  /* 0x000000ff0202a210 */ /* 0x000fe40007ffe1ff */
[----:B------:R-:W-:-:S04]  /*0230*/  @!P1 LOP3.LUT R2, RZ, R4, RZ, 0x33, !PT ;  /* 0x00000004ff029212 */ /* 0x000fc800078e33ff */
[----:B---3--:R-:W-:-:S04]  /*0240*/  IADD3 R2, PT, PT, R2, UR6, RZ ;  /* 0x0000000602027c10 */ /* 0x008fc8000fffe0ff */
[----:B------:R-:W-:Y:S01]  /*0250*/  ISETP.LE.U32.AND P0, PT, R2, UR6, PT ;  /* 0x0000000602007c0c */ /* 0x000fe2000bf03070 */
[----:B0-----:R-:W-:-:S12]  /*0260*/  IMAD R24, R0, UR9, R3 ;  /* 0x0000000900187c24 */ /* 0x001fd8000f8e0203 */
[----:B-1----:R-:W-:Y:S05]  /*0270*/  @P0 BRA `(.L_x_0) ;  /* 0x0000002400a40947 */ /* 0x002fea0003800000 */
[----:B------:R-:W0:Y:S02]  /*0280*/  LDC.64 R4, c[0x0][0x380] ;  /* 0x0000e000ff047b82 */ /* 0x000e240000000a00 */
[----:B0-----:R-:W-:-:S06]  /*0290*/  IMAD.WIDE R4, R24, 0x10, R4 ;  /* 0x0000001018047825 */ /* 0x001fcc00078e0204 */
[----:B------:R-:W5:Y:S01]  /*02a0*/  LDG.E.128 R4, desc[UR10][R4.64] ;  /* 0x0000000a04047981 */ /* 0x000f62000c1e1d00 */
[----:B------:R-:W0:Y:S01]  /*02b0*/  S2UR UR5, SR_CgaCtaId ;  /* 0x00000000000579c3 */ /* 0x000e220000008800 */
[----:B------:R-:W-:Y:S01]  /*02c0*/  UMOV UR4, 0x400 ;  /* 0x0000040000047882 */ /* 0x000fe20000000000 */
[----:B------:R-:W-:Y:S01]  /*02d0*/  MOV R16, RZ ;  /* 0x000000ff00107202 */ /* 0x000fe20000000f00 */
[----:B------:R-:W1:Y:S01]  /*02e0*/  S2R R28, SR_TID.Y ;  /* 0x00000000001c7919 */ /* 0x000e620000002200 */
[----:B------:R-:W-:Y:S01]  /*02f0*/  CS2R R20, SRZ ;  /* 0x0000000000147805 */ /* 0x000fe2000001ff00 */
[----:B------:R-:W-:-:S03]  /*0300*/  ULOP3.LUT UR8, UR9, 0x1f, URZ, 0xc0, !UPT ;  /* 0x0000001f09087892 */ /* 0x000fc6000f8ec0ff */
[----:B------:R-:W2:Y:S01]  /*0310*/  LDC R25, c[0x0][0x370] ;  /* 0x0000dc00ff197b82 */ /* 0x000ea20000000800 */
[----:B0-----:R-:W-:Y:S01]  /*0320*/  ULEA UR4, UR5, UR4, 0x18 ;  /* 0x0000000405047291 */ /* 0x001fe2000f8ec0ff */
[----:B-1----:R-:W-:-:S05]  /*0330*/  IMAD R28, R28, UR9, RZ ;  /* 0x000000091c1c7c24 */ /* 0x002fca000f8e02ff */
[C---:B------:R-:W-:Y:S02]  /*0340*/  IADD3 R27, PT, PT, R28.reuse, R3, RZ ;  /* 0x000000031c1b7210 */ /* 0x040fe40007ffe0ff */
[----:B------:R-:W-:Y:S02]  /*0350*/  LEA R26, R28, UR4, 0x4 ;  /* 0x000000041c1a7c11 */ /* 0x000fe4000f8e20ff */
[----:B------:R-:W-:Y:S02]  /*0360*/  LEA R27, R27, UR4, 0x4 ;  /* 0x000000041b1b7c11 */ /* 0x000fe4000f8e20ff */
[----:B------:R-:W-:-:S07]  /*0370*/  IADD3 R26, PT, PT, R26, 0x100, RZ ;  /* 0x000001001a1a7810 */ /* 0x000fce0007ffe0ff */
.L_x_5:
[----:B0-----:R-:W0:Y:S01]  /*0380*/  LDC.64 R8, c[0x0][0x380] ;  /* 0x0000e000ff087b82 */ /* 0x001e220000000a00 */
[----:B------:R-:W-:-:S04]  /*0390*/  IADD3 R10, PT, PT, R0, UR6, RZ ;  /* 0x00000006000a7c10 */ /* 0x000fc8000fffe0ff */
[----:B--2---:R-:W-:-:S04]  /*03a0*/  ISETP.GE.U32.AND P0, PT, R10, R25, PT ;  /* 0x000000190a00720c */ /* 0x004fc80003f06070 */
[----:B-----5:R-:W-:-:S04]  /*03b0*/  SEL R7, R25, RZ, P0 ;  /* 0x000000ff19077207 */ /* 0x020fc80000000000 */
[----:B------:R-:W-:-:S05]  /*03c0*/  IADD3 R10, PT, PT, R10, -R7, RZ ;  /* 0x800000070a0a7210 */ /* 0x000fca0007ffe0ff */
[----:B------:R-:W-:-:S04]  /*03d0*/  IMAD R7, R10, UR9, R3 ;  /* 0x000000090a077c24 */ /* 0x000fc8000f8e0203 */
[----:B0-----:R-:W-:-:S06]  /*03e0*/  IMAD.WIDE.U32 R8, R7, 0x10, R8 ;  /* 0x0000001007087825 */ /* 0x001fcc00078e0008 */
[----:B------:R-:W2:Y:S01]  /*03f0*/  LDG.E.128 R8, desc[UR10][R8.64] ;  /* 0x0000000a08087981 */ /* 0x000ea2000c1e1d00 */
[----:B------:R-:W-:Y:S02]  /*0400*/  UISETP.GE.U32.AND UP1, UPT, UR9, 0x20, UPT ;  /* 0x000000200900788c */ /* 0x000fe4000bf26070 */
[----:B------:R-:W-:Y:S02]  /*0410*/  UIADD3 UR6, UPT, UPT, UR6, 0x1, URZ ;  /* 0x0000000106067890 */ /* 0x000fe4000fffe0ff */
[----:B------:R-:W-:Y:S01]  /*0420*/  UISETP.NE.AND UP0, UPT, UR8, URZ, UPT ;  /* 0x000000ff0800728c */ /* 0x000fe2000bf05270 */
[----:B------:R-:W-:-:S03]  /*0430*/  UMOV UR5, URZ ;  /* 0x000000ff00057c82 */ /* 0x000fc60008000000 */
[----:B------:R-:W-:Y:S01]  /*0440*/  ISETP.NE.AND P0, PT, R2, UR6, PT ;  /* 0x0000000602007c0c */ /* 0x000fe2000bf05270 */
[----:B--2---:R0:W-:Y:S01]  /*0450*/  STS.128 [R27], R8 ;  /* 0x000000081b007388 */ /* 0x0041e20000000c00 */
[----:B------:R-:W-:Y:S06]  /*0460*/  BAR.SYNC.DEFER_BLOCKING 0x0 ;  /* 0x0000000000007b1d */ /* 0x000fec0000010000 */
[----:B------:R-:W-:Y:S05]  /*0470*/  BRA.U !UP1, `(.L_x_1) ;  /* 0x0000002109a87547 */ /* 0x000fea000b800000 */
[----:B------:R-:W-:Y:S01]  /*0480*/  ULOP3.LUT UR4, UR9, 0xffffffe0, URZ, 0xc0, !UPT ;  /* 0xffffffe009047892 */ /* 0x000fe2000f8ec0ff */
[----:B------:R-:W-:Y:S01]  /*0490*/  MOV R7, R26 ;  /* 0x0000001a00077202 */ /* 0x000fe20000000f00 */
[----:B------:R-:W1:Y:S02]  /*04a0*/  LDCU UR7, c[0x3][URZ] ;  /* 0x00c00000ff0777ac */ /* 0x000e640008000800 */
[----:B------:R-:W-:Y:S01]  /*04b0*/  UIADD3 UR4, UPT, UPT, -UR4, URZ, URZ ;  /* 0x000000ff04047290 */ /* 0x000fe2000fffe1ff */
[----:B------:R-:W-:-:S11]  /*04c0*/  UMOV UR5, URZ ;  /* 0x000000ff00057c82 */ /* 0x000fd60008000000 */
.L_x_2:
[----:B0-----:R-:W0:Y:S01]  /*04d0*/  LDS.128 R8, [R7+-0x100] ;  /* 0xffff000007087984 */ /* 0x001e220000000c00 */
[----:B------:R-:W-:Y:S02]  /*04e0*/  UIADD3 UR4, UPT, UPT, UR4, 0x20, URZ ;  /* 0x0000002004047890 */ /* 0x000fe4000fffe0ff */
[----:B------:R-:W-:Y:S01]  /*04f0*/  UIADD3 UR5, UPT, UPT, UR5, 0x20, URZ ;  /* 0x0000002005057890 */ /* 0x000fe2000fffe0ff */
[----:B------:R-:W2:Y:S01]  /*0500*/  LDS.128 R12, [R7+-0xf0] ;  /* 0xffff1000070c7984 */ /* 0x000ea20000000c00 */
[----:B------:R-:W-:Y:S01]  /*0510*/  UISETP.NE.AND UP1, UPT, UR4, URZ, UPT ;  /* 0x000000ff0400728c */ /* 0x000fe2000bf25270 */
[----:B0-----:R-:W-:Y:S01]  /*0520*/  FADD R23, -R5, R9 ;  /* 0x0000000905177221 */ /* 0x001fe20000000100 */
[----:B------:R-:W-:Y:S01]  /*0530*/  FADD R17, -R4, R8 ;  /* 0x0000000804117221 */ /* 0x000fe20000000100 */
[----:B------:R-:W-:Y:S02]  /*0540*/  FADD R34, -R6, R10 ;  /* 0x0000000a06227221 */ /* 0x000fe40000000100 */
[----:B------:R-:W0:Y:S01]  /*0550*/  LDS.128 R8, [R7+-0xe0] ;  /* 0xffff200007087984 */ /* 0x000e220000000c00 */
[----:B------:R-:W-:Y:S01]  /*0560*/  FMUL R18, R23, R23 ;  /* 0x0000001717127220 */ /* 0x000fe20000400000 */
[----:B--2---:R-:W-:Y:S01]  /*0570*/  FADD R22, -R5, R13 ;  /* 0x0000000d05167221 */ /* 0x004fe20000000100 */
[----:B------:R-:W-:Y:S01]  /*0580*/  FADD R29, -R4, R12 ;  /* 0x0000000c041d7221 */ /* 0x000fe20000000100 */
[----:B------:R-:W-:Y:S01]  /*0590*/  FADD R30, -R6, R14 ;  /* 0x0000000e061e7221 */ /* 0x000fe20000000100 */
[----:B------:R-:W-:Y:S01]  /*05a0*/  FFMA R19, R17, R17, R18 ;  /* 0x0000001111137223 */ /* 0x000fe20000000012 */
[----:B------:R-:W-:-:S03]  /*05b0*/  FMUL R12, R22, R22 ;  /* 0x00000016160c7220 */ /* 0x000fc60000400000 */
[----:B------:R-:W-:Y:S01]  /*05c0*/  FFMA R19, R34, R34, R19 ;  /* 0x0000002222137223 */ /* 0x000fe20000000013 */
[----:B------:R-:W-:-:S03]  /*05d0*/  FFMA R13, R29, R29, R12 ;  /* 0x0000001d1d0d7223 */ /* 0x000fc6000000000c */
[----:B-1----:R-:W-:Y:S01]  /*05e0*/  FADD R19, R19, UR7 ;  /* 0x0000000713137e21 */ /* 0x002fe20008000000 */
[----:B------:R-:W-:-:S04]  /*05f0*/  FFMA R13, R30, R30, R13 ;  /* 0x0000001e1e0d7223 */ /* 0x000fc8000000000d */
[----:B------:R-:W-:Y:S01]  /*0600*/  FSETP.GEU.AND P1, PT, |R19|, 1.175494350822287508e-38, PT ;  /* 0x008000001300780b */ /* 0x000fe20003f2e200 */
[----:B------:R-:W-:Y:S02]  /*0610*/  FADD R37, R13, UR7 ;  /* 0x000000070d257e21 */ /* 0x000fe40008000000 */
[----:B------:R-:W1:Y:S03]  /*0620*/  LDS.128 R12, [R7+-0xd0] ;  /* 0xffff3000070c7984 */ /* 0x000e660000000c00 */
[----:B------:R-:W-:-:S07]  /*0630*/  FSETP.GEU.AND P2, PT, |R37|, 1.175494350822287508e-38, PT ;  /* 0x008000002500780b */ /* 0x000fce0003f4e200 */
[----:B------:R-:W-:-:S04]  /*0640*/  @!P1 FMUL R19, R19, 16777216 ;  /* 0x4b80000013139820 */ /* 0x000fc80000400000 */
[----:B------:R-:W2:Y:S02]  /*0650*/  MUFU.RSQ R18, R19 ;  /* 0x0000001300127308 */ /* 0x000ea40000001400 */
[----:B------:R-:W-:Y:S01]  /*0660*/  @!P2 FMUL R37, R37, 16777216 ;  /* 0x4b8000002525a820 */ /* 0x000fe20000400000 */
[----:B0-----:R-:W-:Y:S01]  /*0670*/  FADD R33, -R4, R8 ;  /* 0x0000000804217221 */ /* 0x001fe20000000100 */
[----:B------:R-:W-:Y:S01]  /*0680*/  FADD R32, -R5, R9 ;  /* 0x0000000905207221 */ /* 0x000fe20000000100 */
[----:B------:R-:W-:-:S03]  /*0690*/  FADD R31, -R6, R10 ;  /* 0x0000000a061f7221 */ /* 0x000fc60000000100 */
[----:B------:R-:W0:Y:S01]  /*06a0*/  MUFU.RSQ R8, R37 ;  /* 0x0000002500087308 */ /* 0x000e220000001400 */
[----:B------:R-:W-:-:S04]  /*06b0*/  FMUL R36, R32, R32 ;  /* 0x0000002020247220 */ /* 0x000fc80000400000 */
[----:B------:R-:W-:Y:S01]  /*06c0*/  FFMA R36, R33, R33, R36 ;  /* 0x0000002121247223 */ /* 0x000fe20000000024 */
[----:B--2---:R-:W-:-:S03]  /*06d0*/  @!P1 FMUL R18, R18, 4096 ;  /* 0x4580000012129820 */ /* 0x004fc60000400000 */
[----:B------:R-:W-:Y:S01]  /*06e0*/  FFMA R36, R31, R31, R36 ;  /* 0x0000001f1f247223 */ /* 0x000fe20000000024 */
[----:B------:R-:W-:-:S03]  /*06f0*/  FMUL R9, R18, R18 ;  /* 0x0000001212097220 */ /* 0x000fc60000400000 */
[----:B------:R-:W-:Y:S01]  /*0700*/  FADD R35, R36, UR7 ;  /* 0x0000000724237e21 */ /* 0x000fe20008000000 */
[----:B0-----:R-:W-:Y:S01]  /*0710*/  @!P2 FMUL R8, R8, 4096 ;  /* 0x458000000808a820 */ /* 0x001fe20000400000 */
[----:B------:R-:W-:-:S03]  /*0720*/  FMUL R9, R18, R9 ;  /* 0x0000000912097220 */ /* 0x000fc60000400000 */
[----:B------:R-:W-:Y:S01]  /*0730*/  FSETP.GEU.AND P1, PT, |R35|, 1.175494350822287508e-38, PT ;  /* 0x008000002300780b */ /* 0x000fe20003f2e200 */
[----:B------:R-:W-:Y:S01]  /*0740*/  FMUL R11, R8, R8 ;  /* 0x00000008080b7220 */ /* 0x000fe20000400000 */
[-C--:B------:R-:W-:Y:S01]  /*0750*/  FFMA R37, R23, R9.reuse, R20 ;  /* 0x0000000917257223 */ /* 0x080fe20000000014 */
[----:B-1----:R-:W-:Y:S01]  /*0760*/  FADD R20, -R5, R13 ;  /* 0x0000000d05147221 */ /* 0x002fe20000000100 */
[-C--:B------:R-:W-:Y:S01]  /*0770*/  FFMA R36, R17, R9.reuse, R16 ;  /* 0x0000000911247223 */ /* 0x080fe20000000010 */
[----:B------:R-:W-:Y:S01]  /*0780*/  FFMA R34, R34, R9, R21 ;  /* 0x0000000922227223 */ /* 0x000fe20000000015 */
[----:B------:R-:W-:Y:S01]  /*0790*/  FMUL R13, R8, R11 ;  /* 0x0000000b080d7220 */ /* 0x000fe20000400000 */
[----:B------:R-:W0:Y:S01]  /*07a0*/  LDS.128 R16, [R7+-0xc0] ;  /* 0xffff400007107984 */ /* 0x000e220000000c00 */
[----:B------:R-:W-:Y:S01]  /*07b0*/  FADD R23, -R6, R14 ;  /* 0x0000000e06177221 */ /* 0x000fe20000000100 */
[----:B------:R-:W-:Y:S01]  /*07c0*/  FADD R21, -R4, R12 ;  /* 0x0000000c04157221 */ /* 0x000fe20000000100 */
[----:B------:R-:W-:Y:S01]  /*07d0*/  FMUL R12, R20, R20 ;  /* 0x00000014140c7220 */ /* 0x000fe20000400000 */
[----:B------:R-:W1:Y:S02]  /*07e0*/  LDS.128 R8, [R7+-0xb0] ;  /* 0xffff500007087984 */ /* 0x000e640000000c00 */
[----:B------:R-:W-:Y:S01]  /*07f0*/  @!P1 FMUL R35, R35, 16777216 ;  /* 0x4b80000023239820 */ /* 0x000fe20000400000 */
[----:B------:R-:W-:Y:S01]  /*0800*/  FFMA R37, R22, R13, R37 ;  /* 0x0000000d16257223 */ /* 0x000fe20000000025 */
[----:B------:R-:W-:Y:S01]  /*0810*/  FFMA R12, R21, R21, R12 ;  /* 0x00000015150c7223 */ /* 0x000fe2000000000c */
[----:B------:R-:W-:Y:S01]  /*0820*/  FFMA R30, R30, R13, R34 ;  /* 0x0000000d1e1e7223 */ /* 0x000fe20000000022 */
[----:B------:R-:W2:Y:S02]  /*0830*/  MUFU.RSQ R14, R35 ;  /* 0x00000023000e7308 */ /* 0x000ea40000001400 */
[----:B------:R-:W-:Y:S01]  /*0840*/  FFMA R12, R23, R23, R12 ;  /* 0x00000017170c7223 */ /* 0x000fe2000000000c */
[----:B--2---:R-:W-:Y:S01]  /*0850*/  @!P1 FMUL R14, R14, 4096 ;  /* 0x458000000e0e9820 */ /* 0x004fe20000400000 */
[----:B0-----:R-:W-:Y:S01]  /*0860*/  FADD R17, -R5, R17 ;  /* 0x0000001105117221 */ /* 0x001fe20000000100 */
[----:B------:R-:W-:Y:S01]  /*0870*/  FADD R22, -R4, R16 ;  /* 0x0000001004167221 */ /* 0x000fe20000000100 */
[----:B------:R-:W-:Y:S01]  /*0880*/  FADD R18, -R6, R18 ;  /* 0x0000001206127221 */ /* 0x000fe20000000100 */
[----:B-1----:R-:W-:Y:S01]  /*0890*/  FADD R11, R12, UR7 ;  /* 0x000000070c0b7e21 */ /* 0x002fe20008000000 */
[----:B------:R-:W-:Y:S01]  /*08a0*/  FFMA R12, R29, R13, R36 ;  /* 0x0000000d1d0c7223 */ /* 0x000fe20000000024 */
[----:B------:R-:W-:Y:S01]  /*08b0*/  FMUL R13, R14, R14 ;  /* 0x0000000e0e0d7220 */ /* 0x000fe20000400000 */
[----:B------:R-:W-:Y:S01]  /*08c0*/  FADD R16, -R5, R9 ;  /* 0x0000000905107221 */ /* 0x000fe20000000100 */
[----:B------:R-:W-:Y:S01]  /*08d0*/  FADD R29, -R4, R8 ;  /* 0x00000008041d7221 */ /* 0x000fe20000000100 */
[----:B------:R-:W-:Y:S01]  /*08e0*/  FSETP.GEU.AND P2, PT, |R11|, 1.175494350822287508e-38, PT ;  /* 0x008000000b00780b */ /* 0x000fe20003f4e200 */
[----:B------:R-:W-:Y:S01]  /*08f0*/  FMUL R35, R14, R13 ;  /* 0x0000000d0e237220 */ /* 0x000fe20000400000 */
[----:B------:R-:W-:Y:S01]  /*0900*/  FMUL R13, R17, R17 ;  /* 0x00000011110d7220 */ /* 0x000fe20000400000 */
[----:B------:R-:W-:Y:S01]  /*0910*/  FMUL R8, R16, R16 ;  /* 0x0000001010087220 */ /* 0x000fe20000400000 */
[----:B------:R-:W-:Y:S01]  /*0920*/  FADD R19, -R6, R10 ;  /* 0x0000000a06137221 */ /* 0x000fe20000000100 */
[-C--:B------:R-:W-:Y:S01]  /*0930*/  FFMA R34, R33, R35.reuse, R12 ;  /* 0x0000002321227223 */ /* 0x080fe2000000000c */
[----:B------:R-:W-:Y:S01]  /*0940*/  FFMA R13, R22, R22, R13 ;  /* 0x00000016160d7223 */ /* 0x000fe2000000000d */
[----:B------:R-:W-:Y:S01]  /*0950*/  FFMA R33, R32, R35, R37 ;  /* 0x0000002320217223 */ /* 0x000fe20000000025 */
[----:B------:R-:W-:Y:S01]  /*0960*/  FFMA R8, R29, R29, R8 ;  /* 0x0000001d1d087223 */ /* 0x000fe20000000008 */
[----:B------:R-:W-:Y:S01]  /*0970*/  FFMA R30, R31, R35, R30 ;  /* 0x000000231f1e7223 */ /* 0x000fe2000000001e */
[----:B------:R-:W-:-:S02]  /*0980*/  FFMA R37, R18, R18, R13 ;  /* 0x0000001212257223 */ /* 0x000fc4000000000d */
[----:B------:R-:W0:Y:S01]  /*0990*/  LDS.128 R12, [R7+-0xa0] ;  /* 0xffff6000070c7984 */ /* 0x000e220000000c00 */
[----:B------:R-:W-:Y:S01]  /*09a0*/  @!P2 FMUL R11, R11, 16777216 ;  /* 0x4b8000000b0ba820 */ /* 0x000fe20000400000 */
[----:B------:R-:W-:Y:S01]  /*09b0*/  FADD R37, R37, UR7 ;  /* 0x0000000725257e21 */ /* 0x000fe20008000000 */
[----:B------:R-:W-:Y:S02]  /*09c0*/  FFMA R8, R19, R19, R8 ;  /* 0x0000001313087223 */ /* 0x000fe40000000008 */
[----:B------:R-:W1:Y:S02]  /*09d0*/  MUFU.RSQ R36, R11 ;  /* 0x0000000b00247308 */ /* 0x000e640000001400 */
[----:B------:R-:W-:Y:S01]  /*09e0*/  FSETP.GEU.AND P1, PT, |R37|, 1.175494350822287508e-38, PT ;  /* 0x008000002500780b */ /* 0x000fe20003f2e200 */
[----:B------:R-:W-:-:S12]  /*09f0*/  FADD R32, R8, UR7 ;  /* 0x0000000708207e21 */ /* 0x000fd80008000000 */
[----:B------:R-:W-:Y:S01]  /*0a00*/  @!P1 FMUL R37, R37, 16777216 ;  /* 0x4b80000025259820 */ /* 0x000fe20000400000 */
[----:B-1----:R-:W-:Y:S01]  /*0a10*/  @!P2 FMUL R36, R36, 4096 ;  /* 0x458000002424a820 */ /* 0x002fe20000400000 */
[----:B------:R-:W-:Y:S02]  /*0a20*/  FSETP.GEU.AND P2, PT, |R32|, 1.175494350822287508e-38, PT ;  /* 0x008000002000780b */ /* 0x000fe40003f4e200 */
[----:B------:R-:W1:Y:S01]  /*0a30*/  MUFU.RSQ R35, R37 ;  /* 0x0000002500237308 */ /* 0x000e620000001400 */
[----:B------:R-:W-:-:S10]  /*0a40*/  FMUL R9, R36, R36 ;  /* 0x0000002424097220 */ /* 0x000fd40000400000 */
[----:B------:R-:W-:Y:S01]  /*0a50*/  @!P2 FMUL R32, R32, 16777216 ;  /* 0x4b8000002020a820 */ /* 0x000fe20000400000 */
[----:B0-----:R-:W-:Y:S01]  /*0a60*/  FMUL R15, R36, R9 ;  /* 0x00000009240f7220 */ /* 0x001fe20000400000 */
[----:B-1----:R-:W-:Y:S01]  /*0a70*/  @!P1 FMUL R35, R35, 4096 ;  /* 0x4580000023239820 */ /* 0x002fe20000400000 */
[----:B------:R-:W0:Y:S03]  /*0a80*/  LDS.128 R8, [R7+-0x90] ;  /* 0xffff700007087984 */ /* 0x000e260000000c00 */
[----:B------:R-:W1:Y:S01]  /*0a90*/  MUFU.RSQ R32, R32 ;  /* 0x0000002000207308 */ /* 0x000e620000001400 */
[----:B------:R-:W-:Y:S01]  /*0aa0*/  FFMA R31, R21, R15, R34 ;  /* 0x0000000f151f7223 */ /* 0x000fe20000000022 */
[----:B------:R-:W-:Y:S01]  /*0ab0*/  FADD R21, -R4, R12 ;  /* 0x0000000c04157221 */ /* 0x000fe20000000100 */
[----:B------:R-:W-:Y:S01]  /*0ac0*/  FMUL R12, R35, R35 ;  /* 0x00000023230c7220 */ /* 0x000fe20000400000 */
[-C--:B------:R-:W-:Y:S01]  /*0ad0*/  FFMA R36, R20, R15.reuse, R33 ;  /* 0x0000000f14247223 */ /* 0x080fe20000000021 */
[----:B------:R-:W-:Y:S01]  /*0ae0*/  FFMA R33, R23, R15, R30 ;  /* 0x0000000f17217223 */ /* 0x000fe2000000001e */
[----:B------:R-:W-:Y:S01]  /*0af0*/  FADD R20, -R5, R13 ;  /* 0x0000000d05147221 */ /* 0x000fe20000000100 */
[----:B------:R-:W-:Y:S01]  /*0b00*/  FMUL R35, R35, R12 ;  /* 0x0000000c23237220 */ /* 0x000fe20000400000 */
[----:B------:R-:W-:-:S02]  /*0b10*/  FADD R30, -R6, R14 ;  /* 0x0000000e061e7221 */ /* 0x000fc40000000100 */
[----:B------:R-:W-:Y:S01]  /*0b20*/  FMUL R34, R20, R20 ;  /* 0x0000001414227220 */ /* 0x000fe20000400000 */
[-C--:B------:R-:W-:Y:S01]  /*0b30*/  FFMA R17, R17, R35.reuse, R36 ;  /* 0x0000002311117223 */ /* 0x080fe20000000024 */
[----:B------:R-:W-:Y:S02]  /*0b40*/  FFMA R18, R18, R35, R33 ;  /* 0x0000002312127223 */ /* 0x000fe40000000021 */
[----:B------:R-:W-:Y:S01]  /*0b50*/  FFMA R13, R21, R21, R34 ;  /* 0x00000015150d7223 */ /* 0x000fe20000000022 */
[----:B-1----:R-:W-:-:S03]  /*0b60*/  @!P2 FMUL R32, R32, 4096 ;  /* 0x458000002020a820 */ /* 0x002fc60000400000 */
[----:B------:R-:W-:Y:S02]  /*0b70*/  FFMA R34, R30, R30, R13 ;  /* 0x0000001e1e227223 */ /* 0x000fe4000000000d */
[----:B------:R-:W1:Y:S01]  /*0b80*/  LDS.128 R12, [R7+-0x80] ;  /* 0xffff8000070c7984 */ /* 0x000e620000000c00 */
[----:B------:R-:W-:Y:S01]  /*0b90*/  FMUL R23, R32, R32 ;  /* 0x0000002020177220 */ /* 0x000fe20000400000 */
[----:B------:R-:W-:-:S03]  /*0ba0*/  FADD R34, R34, UR7 ;  /* 0x0000000722227e21 */ /* 0x000fc60008000000 */
[----:B------:R-:W-:Y:S02]  /*0bb0*/  FMUL R32, R32, R23 ;  /* 0x0000001720207220 */ /* 0x000fe40000400000 */
[----:B------:R-:W-:Y:S01]  /*0bc0*/  FSETP.GEU.AND P1, PT, |R34|, 1.175494350822287508e-38, PT ;  /* 0x008000002200780b */ /* 0x000fe20003f2e200 */
[----:B0-----:R-:W-:Y:S01]  /*0bd0*/  FFMA R11, R22, R35, R31 ;  /* 0x00000023160b7223 */ /* 0x001fe2000000001f */
[----:B------:R-:W-:Y:S01]  /*0be0*/  FADD R22, -R5, R9 ;  /* 0x0000000905167221 */ /* 0x000fe20000000100 */
[----:B------:R-:W-:Y:S01]  /*0bf0*/  FADD R23, -R4, R8 ;  /* 0x0000000804177221 */ /* 0x000fe20000000100 */
[----:B------:R-:W-:Y:S01]  /*0c00*/  FADD R31, -R6, R10 ;  /* 0x0000000a061f7221 */ /* 0x000fe20000000100 */
[----:B------:R-:W-:Y:S01]  /*0c10*/  FFMA R36, R29, R32, R11 ;  /* 0x000000201d247223 */ /* 0x000fe2000000000b */
[----:B------:R-:W-:-:S07]  /*0c20*/  FMUL R8, R22, R22 ;  /* 0x0000001616087220 */ /* 0x000fce0000400000 */
[----:B------:R-:W-:Y:S01]  /*0c30*/  @!P1 FMUL R34, R34, 16777216 ;  /* 0x4b80000022229820 */ /* 0x000fe20000400000 */
[----:B------:R-:W-:Y:S01]  /*0c40*/  FFMA R35, R16, R32, R17 ;  /* 0x0000002010237223 */ /* 0x000fe20000000011 */
[----:B------:R-:W-:-:S04]  /*0c50*/  FFMA R8, R23, R23, R8 ;  /* 0x0000001717087223 */ /* 0x000fc80000000008 */
[----:B------:R-:W0:Y:S01]  /*0c60*/  MUFU.RSQ R34, R34 ;  /* 0x0000002200227308 */ /* 0x000e220000001400 */
[----:B------:R-:W-:-:S04]  /*0c70*/  FFMA R8, R31, R31, R8 ;  /* 0x0000001f1f087223 */ /* 0x000fc80000000008 */
[----:B------:R-:W-:Y:S02]  /*0c80*/  FADD R37, R8, UR7 ;  /* 0x0000000708257e21 */ /* 0x000fe40008000000 */
[----:B------:R-:W2:Y:S01]  /*0c90*/  LDS.128 R8, [R7+-0x70] ;  /* 0xffff900007087984 */ /* 0x000ea20000000c00 */
[----:B-1----:R-:W-:Y:S02]  /*0ca0*/  FADD R33, -R4, R12 ;  /* 0x0000000c04217221 */ /* 0x002fe40000000100 */
[----:B------:R-:W-:Y:S01]  /*0cb0*/  FSETP.GEU.AND P2, PT, |R37|, 1.175494350822287508e-38, PT ;  /* 0x008000002500780b */ /* 0x000fe20003f4e200 */
[----:B------:R-:W-:Y:S01]  /*0cc0*/  FADD R29, -R6, R14 ;  /* 0x0000000e061d7221 */ /* 0x000fe20000000100 */
[----:B0-----:R-:W-:-:S11]  /*0cd0*/  @!P1 FMUL R34, R34, 4096 ;  /* 0x4580000022229820 */ /* 0x001fd60000400000 */
[----:B------:R-:W-:-:S04]  /*0ce0*/  @!P2 FMUL R37, R37, 16777216 ;  /* 0x4b8000002525a820 */ /* 0x000fc80000400000 */
[----:B------:R-:W0:Y:S02]  /*0cf0*/  MUFU.RSQ R12, R37 ;  /* 0x00000025000c7308 */ /* 0x000e240000001400 */
[----:B0-----:R-:W-:Y:S01]  /*0d00*/  @!P2 FMUL R12, R12, 4096 ;  /* 0x458000000c0ca820 */ /* 0x001fe20000400000 */
[----:B--2---:R-:W-:Y:S01]  /*0d10*/  FFMA R11, R19, R32, R18 ;  /* 0x00000020130b7223 */ /* 0x004fe20000000012 */
[----:B------:R-:W-:Y:S01]  /*0d20*/  FADD R32, -R5, R13 ;  /* 0x0000000d05207221 */ /* 0x000fe20000000100 */
[----:B------:R-:W-:Y:S01]  /*0d30*/  FMUL R13, R34, R34 ;  /* 0x00000022220d7220 */ /* 0x000fe20000400000 */
[----:B------:R-:W-:Y:S02]  /*0d40*/  FMUL R15, R12, R12 ;  /* 0x0000000c0c0f7220 */ /* 0x000fe40000400000 */
[----:B------:R-:W-:Y:S01]  /*0d50*/  FMUL R16, R32, R32 ;  /* 0x0000002020107220 */ /* 0x000fe20000400000 */
[----:B------:R-:W-:-:S03]  /*0d60*/  FMUL R13, R34, R13 ;  /* 0x0000000d220d7220 */ /* 0x000fc60000400000 */
[----:B------:R-:W-:Y:S01]  /*0d70*/  FFMA R14, R33, R33, R16 ;  /* 0x00000021210e7223 */ /* 0x000fe20000000010 */
[-C--:B------:R-:W-:Y:S01]  /*0d80*/  FFMA R37, R21, R13.reuse, R36 ;  /* 0x0000000d15257223 */ /* 0x080fe20000000024 */
[----:B------:R-:W0:Y:S01]  /*0d90*/  LDS.128 R16, [R7+-0x60] ;  /* 0xffffa00007107984 */ /* 0x000e220000000c00 */
[----:B------:R-:W-:Y:S01]  /*0da0*/  FFMA R21, R20, R13, R35 ;  /* 0x0000000d14157223 */ /* 0x000fe20000000023 */
[----:B------:R-:W-:Y:S01]  /*0db0*/  FFMA R14, R29, R29, R14 ;  /* 0x0000001d1d0e7223 */ /* 0x000fe2000000000e */
[----:B------:R-:W-:Y:S01]  /*0dc0*/  FMUL R36, R12, R15 ;  /* 0x0000000f0c247220 */ /* 0x000fe20000400000 */
[----:B------:R-:W-:Y:S01]  /*0dd0*/  FFMA R35, R30, R13, R11 ;  /* 0x0000000d1e237223 */ /* 0x000fe2000000000b */
[----:B------:R-:W-:Y:S01]  /*0de0*/  FADD R20, -R5, R9 ;  /* 0x0000000905147221 */ /* 0x000fe20000000100 */
[----:B------:R-:W-:Y:S01]  /*0df0*/  FADD R34, R14, UR7 ;  /* 0x000000070e227e21 */ /* 0x000fe20008000000 */
[-C--:B------:R-:W-:Y:S01]  /*0e00*/  FFMA R37, R23, R36.reuse, R37 ;  /* 0x0000002417257223 */ /* 0x080fe20000000025 */
[----:B------:R-:W1:Y:S01]  /*0e10*/  LDS.128 R12, [R7+-0x50] ;  /* 0xffffb000070c7984 */ /* 0x000e620000000c00 */
[----:B------:R-:W-:Y:S01]  /*0e20*/  FADD R23, -R4, R8 ;  /* 0x0000000804177221 */ /* 0x000fe20000000100 */
[----:B------:R-:W-:Y:S01]  /*0e30*/  FFMA R11, R22, R36, R21 ;  /* 0x00000024160b7223 */ /* 0x000fe20000000015 */
[----:B------:R-:W-:Y:S01]  /*0e40*/  FSETP.GEU.AND P1, PT, |R34|, 1.175494350822287508e-38, PT ;  /* 0x008000002200780b */ /* 0x000fe20003f2e200 */
[----:B------:R-:W-:Y:S01]  /*0e50*/  FMUL R8, R20, R20 ;  /* 0x0000001414087220 */ /* 0x000fe20000400000 */
[----:B------:R-:W-:Y:S01]  /*0e60*/  FADD R30, -R6, R10 ;  /* 0x0000000a061e7221 */ /* 0x000fe20000000100 */
[----:B------:R-:W-:-:S02]  /*0e70*/  FFMA R36, R31, R36, R35 ;  /* 0x000000241f247223 */ /* 0x000fc40000000023 */
[----:B------:R-:W-:-:S04]  /*0e80*/  FFMA R8, R23, R23, R8 ;  /* 0x0000001717087223 */ /* 0x000fc80000000008 */
[----:B------:R-:W-:-:S04]  /*0e90*/  FFMA R8, R30, R30, R8 ;  /* 0x0000001e1e087223 */ /* 0x000fc80000000008 */
[----:B------:R-:W-:-:S04]  /*0ea0*/  @!P1 FMUL R34, R34, 16777216 ;  /* 0x4b80000022229820 */ /* 0x000fc80000400000 */
[----:B------:R2:W3:Y:S01]  /*0eb0*/  MUFU.RSQ R9, R34 ;  /* 0x0000002200097308 */ /* 0x0004e20000001400 */
[----:B0-----:R-:W-:Y:S01]  /*0ec0*/  FADD R21, -R5, R17 ;  /* 0x0000001105157221 */ /* 0x001fe20000000100 */
[----:B------:R-:W-:Y:S01]  /*0ed0*/  FADD R22, -R4, R16 ;  /* 0x0000001004167221 */ /* 0x000fe20000000100 */
[----:B--2---:R-:W-:Y:S01]  /*0ee0*/  FADD R34, -R6, R18 ;  /* 0x0000001206227221 */ /* 0x004fe20000000100 */
[----:B------:R-:W-:Y:S01]  /*0ef0*/  FADD R17, R8, UR7 ;  /* 0x0000000708117e21 */ /* 0x000fe20008000000 */
[----:B------:R-:W-:Y:S01]  /*0f00*/  FMUL R19, R21, R21 ;  /* 0x0000001515137220 */ /* 0x000fe20000400000 */
[----:B---3--:R-:W-:-:S03]  /*0f10*/  @!P1 FMUL R9, R9, 4096 ;  /* 0x4580000009099820 */ /* 0x008fc60000400000 */
[----:B------:R-:W-:Y:S01]  /*0f20*/  FFMA R19, R22, R22, R19 ;  /* 0x0000001616137223 */ /* 0x000fe20000000013 */
[----:B------:R-:W-:Y:S01]  /*0f30*/  FMUL R18, R9, R9 ;  /* 0x0000000909127220 */ /* 0x000fe20000400000 */
[----:B------:R-:W-:Y:S01]  /*0f40*/  FSETP.GEU.AND P1, PT, |R17|, 1.175494350822287508e-38, PT ;  /* 0x008000001100780b */ /* 0x000fe20003f2e200 */
[----:B-1----:R-:W-:Y:S01]  /*0f50*/  FADD R31, -R5, R13 ;  /* 0x0000000d051f7221 */ /* 0x002fe20000000100 */
[----:B------:R-:W-:Y:S01]  /*0f60*/  FFMA R19, R34, R34, R19 ;  /* 0x0000002222137223 */ /* 0x000fe20000000013 */
[----:B------:R-:W-:-:S03]  /*0f70*/  FMUL R18, R9, R18 ;  /* 0x0000001209127220 */ /* 0x000fc60000400000 */
[----:B------:R-:W-:Y:S01]  /*0f80*/  FADD R19, R19, UR7 ;  /* 0x0000000713137e21 */ /* 0x000fe20008000000 */
[-C--:B------:R-:W-:Y:S01]  /*0f90*/  FFMA R35, R32, R18.reuse, R11 ;  /* 0x0000001220237223 */ /* 0x080fe2000000000b */
[-C--:B------:R-:W-:Y:S01]  /*0fa0*/  FFMA R16, R33, R18.reuse, R37 ;  /* 0x0000001221107223 */ /* 0x080fe20000000025 */
[----:B------:R-:W0:Y:S01]  /*0fb0*/  LDS.128 R8, [R7+-0x40] ;  /* 0xffffc00007087984 */ /* 0x000e220000000c00 */
[----:B------:R-:W-:Y:S01]  /*0fc0*/  FFMA R29, R29, R18, R36 ;  /* 0x000000121d1d7223 */ /* 0x000fe20000000024 */
[----:B------:R-:W-:Y:S01]  /*0fd0*/  FSETP.GEU.AND P2, PT, |R19|, 1.175494350822287508e-38, PT ;  /* 0x008000001300780b */ /* 0x000fe20003f4e200 */
[----:B------:R-:W-:Y:S01]  /*0fe0*/  FADD R33, -R4, R12 ;  /* 0x0000000c04217221 */ /* 0x000fe20000000100 */
[----:B------:R-:W-:Y:S01]  /*0ff0*/  @!P1 FMUL R17, R17, 16777216 ;  /* 0x4b80000011119820 */ /* 0x000fe20000400000 */
[----:B------:R-:W-:Y:S01]  /*1000*/  FMUL R12, R31, R31 ;  /* 0x0000001f1f0c7220 */ /* 0x000fe20000400000 */
[----:B------:R-:W-:Y:S02]  /*1010*/  FADD R32, -R6, R14 ;  /* 0x0000000e06207221 */ /* 0x000fe40000000100 */
[----:B------:R-:W1:Y:S01]  /*1020*/  MUFU.RSQ R13, R17 ;  /* 0x00000011000d7308 */ /* 0x000e620000001400 */
[----:B------:R-:W-:-:S04]  /*1030*/  FFMA R15, R33, R33, R12 ;  /* 0x00000021210f7223 */ /* 0x000fc8000000000c */
[----:B------:R-:W-:Y:S02]  /*1040*/  FFMA R15, R32, R32, R15 ;  /* 0x00000020200f7223 */ /* 0x000fe4000000000f */
[----:B------:R-:W-:Y:S02]  /*1050*/  @!P2 FMUL R19, R19, 16777216 ;  /* 0x4b8000001313a820 */ /* 0x000fe40000400000 */
[----:B------:R-:W-:Y:S02]  /*1060*/  FADD R36, R15, UR7 ;  /* 0x000000070f247e21 */ /* 0x000fe40008000000 */
[----:B------:R-:W2:Y:S01]  /*1070*/  MUFU.RSQ R18, R19 ;  /* 0x0000001300127308 */ /* 0x000ea20000001400 */
[----:B-1----:R-:W-:Y:S02]  /*1080*/  @!P1 FMUL R13, R13, 4096 ;  /* 0x458000000d0d9820 */ /* 0x002fe40000400000 */
[----:B------:R-:W-:Y:S02]  /*1090*/  FSETP.GEU.AND P1, PT, |R36|, 1.175494350822287508e-38, PT ;  /* 0x008000002400780b */ /* 0x000fe40003f2e200 */
[----:B------:R-:W-:-:S04]  /*10a0*/  FMUL R12, R13, R13 ;  /* 0x0000000d0d0c7220 */ /* 0x000fc80000400000 */
[----:B------:R-:W-:Y:S02]  /*10b0*/  FMUL R17, R13, R12 ;  /* 0x0000000c0d117220 */ /* 0x000fe40000400000 */
[----:B------:R-:W1:Y:S01]  /*10c0*/  LDS.128 R12, [R7+-0x30] ;  /* 0xffffd000070c7984 */ /* 0x000e620000000c00 */
[----:B--2---:R-:W-:Y:S01]  /*10d0*/  @!P2 FMUL R18, R18, 4096 ;  /* 0x458000001212a820 */ /* 0x004fe20000400000 */
[-C--:B------:R-:W-:Y:S01]  /*10e0*/  FFMA R37, R23, R17.reuse, R16 ;  /* 0x0000001117257223 */ /* 0x080fe20000000010 */
[-C--:B------:R-:W-:Y:S02]  /*10f0*/  FFMA R35, R20, R17.reuse, R35 ;  /* 0x0000001114237223 */ /* 0x080fe40000000023 */
[----:B------:R-:W-:Y:S01]  /*1100*/  @!P1 FMUL R36, R36, 16777216 ;  /* 0x4b80000024249820 */ /* 0x000fe20000400000 */
[----:B------:R-:W-:Y:S01]  /*1110*/  FMUL R19, R18, R18 ;  /* 0x0000001212137220 */ /* 0x000fe20000400000 */
[----:B0-----:R-:W-:Y:S01]  /*1120*/  FFMA R11, R30, R17, R29 ;  /* 0x000000111e0b7223 */ /* 0x001fe2000000001d */
[----:B------:R-:W-:Y:S01]  /*1130*/  FADD R20, -R5, R9 ;  /* 0x0000000905147221 */ /* 0x000fe20000000100 */
[----:B------:R-:W-:Y:S01]  /*1140*/  FADD R23, -R4, R8 ;  /* 0x0000000804177221 */ /* 0x000fe20000000100 */
[----:B------:R-:W-:Y:S01]  /*1150*/  FMUL R30, R18, R19 ;  /* 0x00000013121e7220 */ /* 0x000fe20000400000 */
[----:B------:R-:W0:Y:S01]  /*1160*/  MUFU.RSQ R36, R36 ;  /* 0x0000002400247308 */ /* 0x000e220000001400 */
[----:B------:R-:W2:Y:S01]  /*1170*/  LDS.128 R16, [R7+-0x20] ;  /* 0xffffe00007107984 */ /* 0x000ea20000000c00 */
[----:B------:R-:W-:Y:S01]  /*1180*/  FMUL R8, R20, R20 ;  /* 0x0000001414087220 */ /* 0x000fe20000400000 */
[----:B------:R-:W-:-:S03]  /*1190*/  FADD R29, -R6, R10 ;  /* 0x0000000a061d7221 */ /* 0x000fc60000000100 */
[----:B------:R-:W-:Y:S01]  /*11a0*/  FFMA R10, R23, R23, R8 ;  /* 0x00000017170a7223 */ /* 0x000fe20000000008 */
[-C--:B------:R-:W-:Y:S01]  /*11b0*/  FFMA R8, R22, R30.reuse, R37 ;  /* 0x0000001e16087223 */ /* 0x080fe20000000025 */
[----:B------:R-:W-:Y:S02]  /*11c0*/  FFMA R22, R21, R30, R35 ;  /* 0x0000001e15167223 */ /* 0x000fe40000000023 */
[----:B------:R-:W-:Y:S01]  /*11d0*/  FFMA R10, R29, R29, R10 ;  /* 0x0000001d1d0a7223 */ /* 0x000fe2000000000a */
[----:B0-----:R-:W-:-:S04]  /*11e0*/  @!P1 FMUL R36, R36, 4096 ;  /* 0x4580000024249820 */ /* 0x001fc80000400000 */
[----:B------:R-:W-:-:S04]  /*11f0*/  FMUL R9, R36, R36 ;  /* 0x0000002424097220 */ /* 0x000fc80000400000 */
[----:B------:R-:W-:-:S04]  /*1200*/  FMUL R36, R36, R9 ;  /* 0x0000000924247220 */ /* 0x000fc80000400000 */
[----:B------:R-:W-:Y:S01]  /*1210*/  FFMA R37, R31, R36, R22 ;  /* 0x000000241f257223 */ /* 0x000fe20000000016 */
[----:B-1----:R-:W-:Y:S01]  /*1220*/  FADD R21, -R5, R13 ;  /* 0x0000000d05157221 */ /* 0x002fe20000000100 */
[----:B------:R-:W-:Y:S01]  /*1230*/  FFMA R15, R34, R30, R11 ;  /* 0x0000001e220f7223 */ /* 0x000fe2000000000b */
[----:B------:R-:W-:Y:S01]  /*1240*/  FFMA R34, R33, R36, R8 ;  /* 0x0000002421227223 */ /* 0x000fe20000000008 */
[----:B------:R-:W-:Y:S01]  /*1250*/  FADD R35, -R4, R12 ;  /* 0x0000000c04237221 */ /* 0x000fe20000000100 */
[----:B------:R-:W-:Y:S01]  /*1260*/  FMUL R12, R21, R21 ;  /* 0x00000015150c7220 */ /* 0x000fe20000400000 */
[----:B------:R-:W-:-:S03]  /*1270*/  FADD R33, -R6, R14 ;  /* 0x0000000e06217221 */ /* 0x000fc60000000100 */
[----:B------:R-:W-:Y:S01]  /*1280*/  FFMA R12, R35, R35, R12 ;  /* 0x00000023230c7223 */ /* 0x000fe2000000000c */
[----:B--2---:R-:W-:-:S03]  /*1290*/  FADD R19, R10, UR7 ;  /* 0x000000070a137e21 */ /* 0x004fc60008000000 */
[----:B------:R-:W-:Y:S01]  /*12a0*/  FFMA R13, R33, R33, R12 ;  /* 0x00000021210d7223 */ /* 0x000fe2000000000c */
[----:B------:R-:W0:Y:S01]  /*12b0*/  LDS.128 R8, [R7+-0x10] ;  /* 0xfffff00007087984 */ /* 0x000e220000000c00 */
[----:B------:R-:W-:Y:S01]  /*12c0*/  FADD R22, -R5, R17 ;  /* 0x0000001105167221 */ /* 0x000fe20000000100 */
[----:B------:R-:W-:Y:S01]  /*12d0*/  FADD R30, -R4, R16 ;  /* 0x00000010041e7221 */ /* 0x000fe20000000100 */
[----:B------:R-:W-:Y:S01]  /*12e0*/  FSETP.GEU.AND P1, PT, |R19|, 1.175494350822287508e-38, PT ;  /* 0x008000001300780b */ /* 0x000fe20003f2e200 */
[----:B------:R-:W-:Y:S01]  /*12f0*/  FADD R13, R13, UR7 ;  /* 0x000000070d0d7e21 */ /* 0x000fe20008000000 */
[----:B------:R-:W-:Y:S01]  /*1300*/  FMUL R17, R22, R22 ;  /* 0x0000001616117220 */ /* 0x000fe20000400000 */
[----:B------:R-:W-:Y:S01]  /*1310*/  FADD R31, -R6, R18 ;  /* 0x00000012061f7221 */ /* 0x000fe20000000100 */
[----:B------:R-:W-:Y:S02]  /*1320*/  FFMA R18, R32, R36, R15 ;  /* 0x0000002420127223 */ /* 0x000fe4000000000f */
[----:B------:R-:W-:Y:S01]  /*1330*/  FSETP.GEU.AND P2, PT, |R13|, 1.175494350822287508e-38, PT ;  /* 0x008000000d00780b */ /* 0x000fe20003f4e200 */
[----:B------:R-:W-:-:S04]  /*1340*/  FFMA R14, R30, R30, R17 ;  /* 0x0000001e1e0e7223 */ /* 0x000fc80000000011 */
[----:B------:R-:W-:Y:S02]  /*1350*/  FFMA R14, R31, R31, R14 ;  /* 0x0000001f1f0e7223 */ /* 0x000fe4000000000e */
[----:B------:R-:W-:-:S04]  /*1360*/  @!P1 FMUL R19, R19, 16777216 ;  /* 0x4b80000013139820 */ /* 0x000fc80000400000 */
[----:B------:R1:W2:Y:S02]  /*1370*/  MUFU.RSQ R12, R19 ;  /* 0x00000013000c7308 */ /* 0x0002a40000001400 */
[----:B------:R-:W-:-:S06]  /*1380*/  @!P2 FMUL R13, R13, 16777216 ;  /* 0x4b8000000d0da820 */ /* 0x000fcc0000400000 */
[----:B------:R-:W3:Y:S01]  /*1390*/  MUFU.RSQ R16, R13 ;  /* 0x0000000d00107308 */ /* 0x000ee20000001400 */
[----:B-1----:R-:W-:Y:S01]  /*13a0*/  FADD R19, R14, UR7 ;  /* 0x000000070e137e21 */ /* 0x002fe20008000000 */
[----:B--2---:R-:W-:-:S04]  /*13b0*/  @!P1 FMUL R12, R12, 4096 ;  /* 0x458000000c0c9820 */ /* 0x004fc80000400000 */
[----:B------:R-:W-:Y:S01]  /*13c0*/  FSETP.GEU.AND P1, PT, |R19|, 1.175494350822287508e-38, PT ;  /* 0x008000001300780b */ /* 0x000fe20003f2e200 */
[----:B0-----:R-:W-:Y:S01]  /*13d0*/  FADD R32, -R6, R10 ;  /* 0x0000000a06207221 */ /* 0x001fe20000000100 */
[----:B------:R-:W-:-:S04]  /*13e0*/  FMUL R17, R12, R12 ;  /* 0x0000000c0c117220 */ /* 0x000fc80000400000 */
[----:B------:R-:W-:Y:S01]  /*13f0*/  FMUL R17, R12, R17 ;  /* 0x000000110c117220 */ /* 0x000fe20000400000 */
[----:B---3--:R-:W-:Y:S01]  /*1400*/  @!P2 FMUL R16, R16, 4096 ;  /* 0x458000001010a820 */ /* 0x008fe20000400000 */
[----:B------:R-:W0:Y:S02]  /*1410*/  LDS.128 R12, [R7] ;  /* 0x00000000070c7984 */ /* 0x000e240000000c00 */
[-C--:B------:R-:W-:Y:S01]  /*1420*/  FFMA R11, R23, R17.reuse, R34 ;  /* 0x00000011170b7223 */ /* 0x080fe20000000022 */
[----:B------:R-:W-:Y:S01]  /*1430*/  FADD R23, -R5, R9 ;  /* 0x0000000905177221 */ /* 0x000fe20000000100 */
[----:B------:R-:W-:Y:S01]  /*1440*/  FFMA R34, R20, R17, R37 ;  /* 0x0000001114227223 */ /* 0x000fe20000000025 */
[----:B------:R-:W-:Y:S01]  /*1450*/  FADD R20, -R4, R8 ;  /* 0x0000000804147221 */ /* 0x000fe20000000100 */
[----:B------:R-:W-:Y:S01]  /*1460*/  @!P1 FMUL R19, R19, 16777216 ;  /* 0x4b80000013139820 */ /* 0x000fe20000400000 */
[----:B------:R-:W-:Y:S01]  /*1470*/  FMUL R9, R23, R23 ;  /* 0x0000001717097220 */ /* 0x000fe20000400000 */
[----:B------:R-:W-:-:S03]  /*1480*/  FFMA R18, R29, R17, R18 ;  /* 0x000000111d127223 */ /* 0x000fc60000000012 */
[----:B------:R-:W-:Y:S01]  /*1490*/  FFMA R9, R20, R20, R9 ;  /* 0x0000001414097223 */ /* 0x000fe20000000009 */
[----:B------:R-:W1:Y:S03]  /*14a0*/  MUFU.RSQ R19, R19 ;  /* 0x0000001300137308 */ /* 0x000e660000001400 */
[----:B------:R-:W-:-:S04]  /*14b0*/  FFMA R9, R32, R32, R9 ;  /* 0x0000002020097223 */ /* 0x000fc80000000009 */
[----:B------:R-:W-:Y:S01]  /*14c0*/  FADD R36, R9, UR7 ;  /* 0x0000000709247e21 */ /* 0x000fe20008000000 */
[----:B------:R-:W-:-:S04]  /*14d0*/  FMUL R9, R16, R16 ;  /* 0x0000001010097220 */ /* 0x000fc80000400000 */
[----:B------:R-:W-:Y:S01]  /*14e0*/  FMUL R16, R16, R9 ;  /* 0x0000000910107220 */ /* 0x000fe20000400000 */
[----:B------:R-:W-:-:S03]  /*14f0*/  FSETP.GEU.AND P2, PT, |R36|, 1.175494350822287508e-38, PT ;  /* 0x008000002400780b */ /* 0x000fc60003f4e200 */
[-C--:B------:R-:W-:Y:S01]  /*1500*/  FFMA R35, R35, R16.reuse, R11 ;  /* 0x0000001023237223 */ /* 0x080fe2000000000b */
[----:B-1----:R-:W-:Y:S01]  /*1510*/  @!P1 FMUL R19, R19, 4096 ;  /* 0x4580000013139820 */ /* 0x002fe20000400000 */
[----:B------:R-:W1:Y:S01]  /*1520*/  LDS.128 R8, [R7+0x10] ;  /* 0x0000100007087984 */ /* 0x000e620000000c00 */
[-C--:B------:R-:W-:Y:S01]  /*1530*/  FFMA R37, R21, R16.reuse, R34 ;  /* 0x0000001015257223 */ /* 0x080fe20000000022 */
[----:B------:R-:W-:Y:S01]  /*1540*/  FFMA R34, R33, R16, R18 ;  /* 0x0000001021227223 */ /* 0x000fe20000000012 */
[----:B------:R-:W-:-:S05]  /*1550*/  FMUL R17, R19, R19 ;  /* 0x0000001313117220 */ /* 0x000fca0000400000 */
[----:B------:R-:W-:Y:S01]  /*1560*/  @!P2 FMUL R36, R36, 16777216 ;  /* 0x4b8000002424a820 */ /* 0x000fe20000400000 */
[----:B0-----:R-:W-:Y:S01]  /*1570*/  FADD R29, -R5, R13 ;  /* 0x0000000d051d7221 */ /* 0x001fe20000000100 */
[----:B------:R-:W-:Y:S02]  /*1580*/  FADD R33, -R4, R12 ;  /* 0x0000000c04217221 */ /* 0x000fe40000000100 */
[----:B------:R0:W2:Y:S01]  /*1590*/  MUFU.RSQ R13, R36 ;  /* 0x00000024000d7308 */ /* 0x0000a20000001400 */
[----:B------:R-:W-:Y:S01]  /*15a0*/  FMUL R15, R19, R17 ;  /* 0x00000011130f7220 */ /* 0x000fe20000400000 */
[----:B------:R-:W-:Y:S01]  /*15b0*/  FMUL R12, R29, R29 ;  /* 0x0000001d1d0c7220 */ /* 0x000fe20000400000 */
[----:B------:R-:W3:Y:S01]  /*15c0*/  LDS.128 R16, [R7+0x20] ;  /* 0x0000200007107984 */ /* 0x000ee20000000c00 */
[----:B------:R-:W-:Y:S01]  /*15d0*/  FADD R21, -R6, R14 ;  /* 0x0000000e06157221 */ /* 0x000fe20000000100 */
[----:B------:R-:W-:Y:S01]  /*15e0*/  FFMA R30, R30, R15, R35 ;  /* 0x0000000f1e1e7223 */ /* 0x000fe20000000023 */
[----:B------:R-:W-:-:S04]  /*15f0*/  FFMA R12, R33, R33, R12 ;  /* 0x00000021210c7223 */ /* 0x000fc8000000000c */
[----:B------:R-:W-:-:S04]  /*1600*/  FFMA R12, R21, R21, R12 ;  /* 0x00000015150c7223 */ /* 0x000fc8000000000c */
[----:B0-----:R-:W-:Y:S01]  /*1610*/  FADD R36, R12, UR7 ;  /* 0x000000070c247e21 */ /* 0x001fe20008000000 */
[----:B--2---:R-:W-:-:S04]  /*1620*/  @!P2 FMUL R13, R13, 4096 ;  /* 0x458000000d0da820 */ /* 0x004fc80000400000 */
[----:B------:R-:W-:Y:S01]  /*1630*/  FSETP.GEU.AND P1, PT, |R36|, 1.175494350822287508e-38, PT ;  /* 0x008000002400780b */ /* 0x000fe20003f2e200 */
[----:B------:R-:W-:-:S04]  /*1640*/  FMUL R12, R13, R13 ;  /* 0x0000000d0d0c7220 */ /* 0x000fc80000400000 */
[----:B------:R-:W-:Y:S01]  /*1650*/  FMUL R35, R13, R12 ;  /* 0x0000000c0d237220 */ /* 0x000fe20000400000 */
[-C--:B-1----:R-:W-:Y:S01]  /*1660*/  FFMA R11, R22, R15.reuse, R37 ;  /* 0x0000000f160b7223 */ /* 0x082fe20000000025 */
[----:B------:R-:W-:Y:S01]  /*1670*/  FFMA R37, R31, R15, R34 ;  /* 0x0000000f1f257223 */ /* 0x000fe20000000022 */
[----:B------:R-:W-:Y:S01]  /*1680*/  FADD R22, -R5, R9 ;  /* 0x0000000905167221 */ /* 0x000fe20000000100 */
[----:B------:R-:W0:Y:S04]  /*1690*/  LDS.128 R12, [R7+0x30] ;  /* 0x00003000070c7984 */ /* 0x000e280000000c00 */
[----:B------:R-:W-:Y:S01]  /*16a0*/  @!P1 FMUL R36, R36, 16777216 ;  /* 0x4b80000024249820 */ /* 0x000fe20000400000 */
[----:B------:R-:W-:Y:S01]  /*16b0*/  FADD R31, -R4, R8 ;  /* 0x00000008041f7221 */ /* 0x000fe20000000100 */
[----:B------:R-:W-:Y:S01]  /*16c0*/  FMUL R8, R22, R22 ;  /* 0x0000001616087220 */ /* 0x000fe20000400000 */
[----:B------:R-:W-:Y:S01]  /*16d0*/  FADD R34, -R6, R10 ;  /* 0x0000000a06227221 */ /* 0x000fe20000000100 */
[-C--:B------:R-:W-:Y:S01]  /*16e0*/  FFMA R30, R20, R35.reuse, R30 ;  /* 0x00000023141e7223 */ /* 0x080fe2000000001e */
[----:B------:R-:W-:Y:S01]  /*16f0*/  FFMA R32, R32, R35, R37 ;  /* 0x0000002320207223 */ /* 0x000fe20000000025 */
[----:B------:R-:W1:Y:S01]  /*1700*/  MUFU.RSQ R36, R36 ;  /* 0x0000002400247308 */ /* 0x000e620000001400 */
[----:B------:R-:W-:Y:S01]  /*1710*/  FFMA R9, R31, R31, R8 ;  /* 0x0000001f1f097223 */ /* 0x000fe20000000008 */
[----:B------:R-:W-:-:S03]  /*1720*/  FFMA R8, R23, R35, R11 ;  /* 0x0000002317087223 */ /* 0x000fc6000000000b */
[----:B------:R-:W-:Y:S01]  /*1730*/  FFMA R9, R34, R34, R9 ;  /* 0x0000002222097223 */ /* 0x000fe20000000009 */
[----:B---3--:R-:W-:Y:S01]  /*1740*/  FADD R17, -R5, R17 ;  /* 0x0000001105117221 */ /* 0x008fe20000000100 */
[----:B------:R-:W-:Y:S01]  /*1750*/  FADD R16, -R4, R16 ;  /* 0x0000001004107221 */ /* 0x000fe20000000100 */
[----:B------:R-:W-:Y:S01]  /*1760*/  FADD R20, -R6, R18 ;  /* 0x0000001206147221 */ /* 0x000fe20000000100 */
[----:B------:R-:W-:Y:S01]  /*1770*/  FADD R9, R9, UR7 ;  /* 0x0000000709097e21 */ /* 0x000fe20008000000 */
[----:B------:R-:W-:-:S04]  /*1780*/  FMUL R11, R17, R17 ;  /* 0x00000011110b7220 */ /* 0x000fc80000400000 */
[----:B------:R-:W-:Y:S01]  /*1790*/  FSETP.GEU.AND P2, PT, |R9|, 1.175494350822287508e-38, PT ;  /* 0x008000000900780b */ /* 0x000fe20003f4e200 */
[----:B------:R-:W-:Y:S01]  /*17a0*/  FFMA R11, R16, R16, R11 ;  /* 0x00000010100b7223 */ /* 0x000fe2000000000b */
[----:B-1----:R-:W-:-:S03]  /*17b0*/  @!P1 FMUL R36, R36, 4096 ;  /* 0x4580000024249820 */ /* 0x002fc60000400000 */
[----:B------:R-:W-:Y:S01]  /*17c0*/  FFMA R23, R20, R20, R11 ;  /* 0x0000001414177223 */ /* 0x000fe2000000000b */
[----:B------:R-:W-:-:S03]  /*17d0*/  FMUL R11, R36, R36 ;  /* 0x00000024240b7220 */ /* 0x000fc60000400000 */
[----:B------:R-:W-:Y:S01]  /*17e0*/  FADD R23, R23, UR7 ;  /* 0x0000000717177e21 */ /* 0x000fe20008000000 */
[----:B------:R-:W-:-:S03]  /*17f0*/  FMUL R36, R36, R11 ;  /* 0x0000000b24247220 */ /* 0x000fc60000400000 */
[----:B------:R-:W-:Y:S01]  /*1800*/  @!P2 FMUL R9, R9, 16777216 ;  /* 0x4b8000000909a820 */ /* 0x000fe20000400000 */
[----:B------:R-:W-:Y:S01]  /*1810*/  FSETP.GEU.AND P1, PT, |R23|, 1.175494350822287508e-38, PT ;  /* 0x008000001700780b */ /* 0x000fe20003f2e200 */
[-C--:B------:R-:W-:Y:S01]  /*1820*/  FFMA R19, R29, R36.reuse, R8 ;  /* 0x000000241d137223 */ /* 0x080fe20000000008 */
[-C--:B------:R-:W-:Y:S01]  /*1830*/  FFMA R18, R33, R36.reuse, R30 ;  /* 0x0000002421127223 */ /* 0x080fe2000000001e */
[----:B------:R-:W-:Y:S01]  /*1840*/  FFMA R32, R21, R36, R32 ;  /* 0x0000002415207223 */ /* 0x000fe20000000020 */
[----:B0-----:R-:W-:Y:S01]  /*1850*/  FADD R29, -R5, R13 ;  /* 0x0000000d051d7221 */ /* 0x001fe20000000100 */
[----:B------:R-:W-:Y:S01]  /*1860*/  FADD R33, -R4, R12 ;  /* 0x0000000c04217221 */ /* 0x000fe20000000100 */
[----:B------:R0:W1:Y:S01]  /*1870*/  MUFU.RSQ R13, R9 ;  /* 0x00000009000d7308 */ /* 0x0000620000001400 */
[----:B------:R-:W-:Y:S01]  /*1880*/  FADD R30, -R6, R14 ;  /* 0x0000000e061e7221 */ /* 0x000fe20000000100 */
[----:B------:R-:W-:-:S04]  /*1890*/  FMUL R12, R29, R29 ;  /* 0x0000001d1d0c7220 */ /* 0x000fc80000400000 */
[----:B------:R-:W-:Y:S01]  /*18a0*/  FFMA R15, R33, R33, R12 ;  /* 0x00000021210f7223 */ /* 0x000fe2000000000c */
[----:B------:R-:W-:Y:S01]  /*18b0*/  @!P1 FMUL R23, R23, 16777216 ;  /* 0x4b80000017179820 */ /* 0x000fe20000400000 */
[----:B0-----:R-:W0:Y:S02]  /*18c0*/  LDS.128 R8, [R7+0x40] ;  /* 0x0000400007087984 */ /* 0x001e240000000c00 */
[----:B------:R-:W-:Y:S01]  /*18d0*/  FFMA R15, R30, R30, R15 ;  /* 0x0000001e1e0f7223 */ /* 0x000fe2000000000f */
[----:B------:R-:W2:Y:S03]  /*18e0*/  MUFU.RSQ R35, R23 ;  /* 0x0000001700237308 */ /* 0x000ea60000001400 */
[----:B------:R-:W-:Y:S01]  /*18f0*/  FADD R37, R15, UR7 ;  /* 0x000000070f257e21 */ /* 0x000fe20008000000 */
[----:B-1----:R-:W-:-:S04]  /*1900*/  @!P2 FMUL R13, R13, 4096 ;  /* 0x458000000d0da820 */ /* 0x002fc80000400000 */
[----:B------:R-:W-:Y:S01]  /*1910*/  FSETP.GEU.AND P2, PT, |R37|, 1.175494350822287508e-38, PT ;  /* 0x008000002500780b */ /* 0x000fe20003f4e200 */
[----:B------:R-:W-:-:S04]  /*1920*/  FMUL R36, R13, R13 ;  /* 0x0000000d0d247220 */ /* 0x000fc80000400000 */
[----:B------:R-:W-:Y:S02]  /*1930*/  FMUL R36, R13, R36 ;  /* 0x000000240d247220 */ /* 0x000fe40000400000 */
[----:B------:R-:W1:Y:S01]  /*1940*/  LDS.128 R12, [R7+0x50] ;  /* 0x00005000070c7984 */ /* 0x000e620000000c00 */
[----:B--2---:R-:W-:Y:S01]  /*1950*/  @!P1 FMUL R35, R35, 4096 ;  /* 0x4580000023239820 */ /* 0x004fe20000400000 */
[-C--:B------:R-:W-:Y:S01]  /*1960*/  FFMA R18, R31, R36.reuse, R18 ;  /* 0x000000241f127223 */ /* 0x080fe20000000012 */
[----:B------:R-:W-:-:S03]  /*1970*/  FFMA R22, R22, R36, R19 ;  /* 0x0000002416167223 */ /* 0x000fc60000000013 */
[----:B------:R-:W-:Y:S01]  /*1980*/  @!P2 FMUL R37, R37, 16777216 ;  /* 0x4b8000002525a820 */ /* 0x000fe20000400000 */
[----:B------:R-:W-:-:S03]  /*1990*/  FMUL R21, R35, R35 ;  /* 0x0000002323157220 */ /* 0x000fc60000400000 */
[----:B------:R2:W3:Y:S01]  /*19a0*/  MUFU.RSQ R31, R37 ;  /* 0x00000025001f7308 */ /* 0x0004e20000001400 */
[----:B------:R-:W-:-:S04]  /*19b0*/  FMUL R21, R35, R21 ;  /* 0x0000001523157220 */ /* 0x000fc80000400000 */
[----:B------:R-:W-:Y:S01]  /*19c0*/  FFMA R35, R16, R21, R18 ;  /* 0x0000001510237223 */ /* 0x000fe20000000012 */
[----:B0-----:R-:W-:Y:S01]  /*19d0*/  FADD R9, -R5, R9 ;  /* 0x0000000905097221 */ /* 0x001fe20000000100 */
[----:B------:R-:W-:Y:S01]  /*19e0*/  FFMA R11, R34, R36, R32 ;  /* 0x00000024220b7223 */ /* 0x000fe20000000020 */
[----:B------:R-:W-:Y:S01]  /*19f0*/  FADD R8, -R4, R8 ;  /* 0x0000000804087221 */ /* 0x000fe20000000100 */
[----:B--2---:R-:W-:Y:S01]  /*1a00*/  FADD R37, -R6, R10 ;  /* 0x0000000a06257221 */ /* 0x004fe20000000100 */
[----:B------:R-:W-:Y:S01]  /*1a10*/  FMUL R32, R9, R9 ;  /* 0x0000000909207220 */ /* 0x000fe20000400000 */
[----:B---3--:R-:W-:Y:S01]  /*1a20*/  @!P2 FMUL R31, R31, 4096 ;  /* 0x458000001f1fa820 */ /* 0x008fe20000400000 */
[-C--:B------:R-:W-:Y:S01]  /*1a30*/  FFMA R34, R17, R21.reuse, R22 ;  /* 0x0000001511227223 */ /* 0x080fe20000000016 */
[----:B------:R-:W-:Y:S01]  /*1a40*/  FFMA R11, R20, R21, R11 ;  /* 0x00000015140b7223 */ /* 0x000fe2000000000b */
[----:B------:R-:W-:Y:S01]  /*1a50*/  FFMA R32, R8, R8, R32 ;  /* 0x0000000808207223 */ /* 0x000fe20000000020 */
[----:B------:R-:W-:Y:S01]  /*1a60*/  FMUL R10, R31, R31 ;  /* 0x0000001f1f0a7220 */ /* 0x000fe20000400000 */
[----:B------:R-:W0:Y:S02]  /*1a70*/  LDS.128 R16, [R7+0x60] ;  /* 0x0000600007107984 */ /* 0x000e240000000c00 */
[----:B------:R-:W-:Y:S01]  /*1a80*/  FFMA R32, R37, R37, R32 ;  /* 0x0000002525207223 */ /* 0x000fe20000000020 */
[----:B------:R-:W-:Y:S01]  /*1a90*/  FMUL R10, R31, R10 ;  /* 0x0000000a1f0a7220 */ /* 0x000fe20000400000 */
[----:B------:R-:W2:Y:S01]  /*1aa0*/  LDS.128 R20, [R7+0x70] ;  /* 0x0000700007147984 */ /* 0x000ea20000000c00 */
[----:B-1----:R-:W-:Y:S01]  /*1ab0*/  FADD R31, -R5, R13 ;  /* 0x0000000d051f7221 */ /* 0x002fe20000000100 */
[----:B------:R-:W-:Y:S01]  /*1ac0*/  FADD R15, R32, UR7 ;  /* 0x00000007200f7e21 */ /* 0x000fe20008000000 */
[----:B------:R-:W-:Y:S01]  /*1ad0*/  FADD R32, -R4, R12 ;  /* 0x0000000c04207221 */ /* 0x000fe20000000100 */
[----:B------:R-:W-:Y:S01]  /*1ae0*/  FADD R36, -R6, R14 ;  /* 0x0000000e06247221 */ /* 0x000fe20000000100 */
[----:B------:R-:W-:Y:S01]  /*1af0*/  FMUL R13, R31, R31 ;  /* 0x0000001f1f0d7220 */ /* 0x000fe20000400000 */
[----:B------:R-:W-:Y:S01]  /*1b00*/  FFMA R14, R29, R10, R34 ;  /* 0x0000000a1d0e7223 */ /* 0x000fe20000000022 */
[----:B------:R-:W-:-:S02]  /*1b10*/  FSETP.GEU.AND P1, PT, |R15|, 1.175494350822287508e-38, PT ;  /* 0x008000000f00780b */ /* 0x000fc40003f2e200 */
[----:B------:R-:W-:-:S04]  /*1b20*/  FFMA R13, R32, R32, R13 ;  /* 0x00000020200d7223 */ /* 0x000fc8000000000d */
[----:B------:R-:W-:Y:S01]  /*1b30*/  FFMA R12, R36, R36, R13 ;  /* 0x00000024240c7223 */ /* 0x000fe2000000000d */
[----:B------:R-:W-:-:S03]  /*1b40*/  FFMA R13, R33, R10, R35 ;  /* 0x0000000a210d7223 */ /* 0x000fc60000000023 */
[----:B------:R-:W-:-:S03]  /*1b50*/  FADD R12, R12, UR7 ;  /* 0x000000070c0c7e21 */ /* 0x000fc60008000000 */
[----:B------:R-:W-:Y:S02]  /*1b60*/  @!P1 FMUL R15, R15, 16777216 ;  /* 0x4b8000000f0f9820 */ /* 0x000fe40000400000 */
[----:B------:R-:W-:-:S04]  /*1b70*/  FSETP.GEU.AND P2, PT, |R12|, 1.175494350822287508e-38, PT ;  /* 0x008000000c00780b */ /* 0x000fc80003f4e200 */
[----:B------:R-:W1:Y:S01]  /*1b80*/  MUFU.RSQ R15, R15 ;  /* 0x0000000f000f7308 */ /* 0x000e620000001400 */
[----:B0-----:R-:W-:Y:S01]  /*1b90*/  FADD R35, -R5, R17 ;  /* 0x0000001105237221 */ /* 0x001fe20000000100 */
[----:B------:R-:W-:-:S07]  /*1ba0*/  FADD R34, -R6, R18 ;  /* 0x0000001206227221 */ /* 0x000fce0000000100 */
[----:B------:R-:W-:Y:S01]  /*1bb0*/  @!P2 FMUL R12, R12, 16777216 ;  /* 0x4b8000000c0ca820 */ /* 0x000fe20000400000 */
[----:B--2---:R-:W-:Y:S01]  /*1bc0*/  FADD R23, -R4, R16 ;  /* 0x0000001004177221 */ /* 0x004fe20000000100 */
[----:B------:R-:W-:Y:S01]  /*1bd0*/  FFMA R16, R30, R10, R11 ;  /* 0x0000000a1e107223 */ /* 0x000fe2000000000b */
[----:B------:R-:W-:Y:S01]  /*1be0*/  FADD R30, -R5, R21 ;  /* 0x00000015051e7221 */ /* 0x000fe20000000100 */
[----:B------:R-:W-:Y:S02]  /*1bf0*/  FMUL R17, R35, R35 ;  /* 0x0000002323117220 */ /* 0x000fe40000400000 */
[----:B------:R-:W0:Y:S01]  /*1c00*/  MUFU.RSQ R12, R12 ;  /* 0x0000000c000c7308 */ /* 0x000e220000001400 */
[----:B------:R-:W-:Y:S01]  /*1c10*/  FADD R29, -R4, R20 ;  /* 0x00000014041d7221 */ /* 0x000fe20000000100 */
[----:B------:R-:W-:Y:S01]  /*1c20*/  FMUL R10, R30, R30 ;  /* 0x0000001e1e0a7220 */ /* 0x000fe20000400000 */
[----:B-1----:R-:W-:Y:S01]  /*1c30*/  @!P1 FMUL R15, R15, 4096 ;  /* 0x458000000f0f9820 */ /* 0x002fe20000400000 */
[----:B------:R-:W-:Y:S01]  /*1c40*/  FFMA R17, R23, R23, R17 ;  /* 0x0000001717117223 */ /* 0x000fe20000000011 */
[----:B------:R-:W-:Y:S01]  /*1c50*/  FADD R33, -R6, R22 ;  /* 0x0000001606217221 */ /* 0x000fe20000000100 */
[----:B------:R-:W-:Y:S01]  /*1c60*/  FFMA R18, R29, R29, R10 ;  /* 0x0000001d1d127223 */ /* 0x000fe2000000000a */
[----:B------:R-:W-:Y:S01]  /*1c70*/  FMUL R10, R15, R15 ;  /* 0x0000000f0f0a7220 */ /* 0x000fe20000400000 */
[----:B------:R-:W-:-:S02]  /*1c80*/  FFMA R17, R34, R34, R17 ;  /* 0x0000002222117223 */ /* 0x000fc40000000011 */
[----:B------:R-:W-:Y:S01]  /*1c90*/  FFMA R18, R33, R33, R18 ;  /* 0x0000002121127223 */ /* 0x000fe20000000012 */
[----:B------:R-:W-:Y:S01]  /*1ca0*/  FMUL R15, R15, R10 ;  /* 0x0000000a0f0f7220 */ /* 0x000fe20000400000 */
[----:B------:R-:W-:Y:S02]  /*1cb0*/  FADD R21, R17, UR7 ;  /* 0x0000000711157e21 */ /* 0x000fe40008000000 */
[----:B------:R-:W-:Y:S01]  /*1cc0*/  FADD R20, R18, UR7 ;  /* 0x0000000712147e21 */ /* 0x000fe20008000000 */
[-C--:B------:R-:W-:Y:S01]  /*1cd0*/  FFMA R17, R8, R15.reuse, R13 ;  /* 0x0000000f08117223 */ /* 0x080fe2000000000d */
[-C--:B------:R-:W-:Y:S01]  /*1ce0*/  FFMA R18, R9, R15.reuse, R14 ;  /* 0x0000000f09127223 */ /* 0x080fe2000000000e */
[----:B0-----:R-:W-:Y:S01]  /*1cf0*/  @!P2 FMUL R12, R12, 4096 ;  /* 0x458000000c0ca820 */ /* 0x001fe20000400000 */
[----:B------:R-:W0:Y:S01]  /*1d00*/  LDS.128 R8, [R7+0x80] ;  /* 0x0000800007087984 */ /* 0x000e220000000c00 */
[----:B------:R-:W-:Y:S01]  /*1d10*/  FSETP.GEU.AND P1, PT, |R21|, 1.175494350822287508e-38, PT ;  /* 0x008000001500780b */ /* 0x000fe20003f2e200 */
[----:B------:R-:W-:Y:S01]  /*1d20*/  FFMA R19, R37, R15, R16 ;  /* 0x0000000f25137223 */ /* 0x000fe20000000010 */
[----:B------:R-:W-:Y:S01]  /*1d30*/  FMUL R13, R12, R12 ;  /* 0x0000000c0c0d7220 */ /* 0x000fe20000400000 */
[----:B------:R-:W-:-:S03]  /*1d40*/  FSETP.GEU.AND P3, PT, |R20|, 1.175494350822287508e-38, PT ;  /* 0x008000001400780b */ /* 0x000fc60003f6e200 */
[----:B------:R-:W-:Y:S02]  /*1d50*/  FMUL R16, R12, R13 ;  /* 0x0000000d0c107220 */ /* 0x000fe40000400000 */
[----:B------:R-:W1:Y:S02]  /*1d60*/  LDS.128 R12, [R7+0x90] ;  /* 0x00009000070c7984 */ /* 0x000e640000000c00 */
[-C--:B------:R-:W-:Y:S01]  /*1d70*/  FFMA R32, R32, R16.reuse, R17 ;  /* 0x0000001020207223 */ /* 0x080fe20000000011 */
[-C--:B------:R-:W-:Y:S01]  /*1d80*/  FFMA R31, R31, R16.reuse, R18 ;  /* 0x000000101f1f7223 */ /* 0x080fe20000000012 */
[----:B------:R-:W-:Y:S01]  /*1d90*/  FFMA R36, R36, R16, R19 ;  /* 0x0000001024247223 */ /* 0x000fe20000000013 */
[----:B------:R-:W-:Y:S01]  /*1da0*/  @!P1 FMUL R21, R21, 16777216 ;  /* 0x4b80000015159820 */ /* 0x000fe20000400000 */
[----:B------:R-:W2:Y:S02]  /*1db0*/  LDS.128 R16, [R7+0xa0] ;  /* 0x0000a00007107984 */ /* 0x000ea40000000c00 */
[----:B------:R-:W-:Y:S01]  /*1dc0*/  @!P3 FMUL R20, R20, 16777216 ;  /* 0x4b8000001414b820 */ /* 0x000fe20000400000 */
[----:B------:R-:W3:Y:S08]  /*1dd0*/  MUFU.RSQ R22, R21 ;  /* 0x0000001500167308 */ /* 0x000ef00000001400 */
[----:B------:R-:W4:Y:S01]  /*1de0*/  MUFU.RSQ R37, R20 ;  /* 0x0000001400257308 */ /* 0x000f220000001400 */
[----:B---3--:R-:W-:-:S04]  /*1df0*/  @!P1 FMUL R22, R22, 4096 ;  /* 0x4580000016169820 */ /* 0x008fc80000400000 */
[----:B------:R-:W-:Y:S01]  /*1e00*/  FMUL R21, R22, R22 ;  /* 0x0000001616157220 */ /* 0x000fe20000400000 */
[----:B0-----:R-:W-:Y:S01]  /*1e10*/  FADD R9, -R5, R9 ;  /* 0x0000000905097221 */ /* 0x001fe20000000100 */
[----:B------:R-:W-:Y:S01]  /*1e20*/  FADD R8, -R4, R8 ;  /* 0x0000000804087221 */ /* 0x000fe20000000100 */
[----:B------:R-:W-:Y:S01]  /*1e30*/  FADD R10, -R6, R10 ;  /* 0x0000000a060a7221 */ /* 0x000fe20000000100 */
[----:B----4-:R-:W-:Y:S01]  /*1e40*/  @!P3 FMUL R37, R37, 4096 ;  /* 0x458000002525b820 */ /* 0x010fe20000400000 */
[----:B------:R-:W-:Y:S01]  /*1e50*/  FMUL R21, R22, R21 ;  /* 0x0000001516157220 */ /* 0x000fe20000400000 */
[----:B------:R-:W-:Y:S02]  /*1e60*/  FMUL R11, R9, R9 ;  /* 0x00000009090b7220 */ /* 0x000fe40000400000 */
[----:B------:R-:W-:Y:S01]  /*1e70*/  FMUL R22, R37, R37 ;  /* 0x0000002525167220 */ /* 0x000fe20000400000 */
[-C--:B------:R-:W-:Y:S01]  /*1e80*/  FFMA R35, R35, R21.reuse, R31 ;  /* 0x0000001523237223 */ /* 0x080fe2000000001f */
[-C--:B------:R-:W-:Y:S01]  /*1e90*/  FFMA R34, R34, R21.reuse, R36 ;  /* 0x0000001522227223 */ /* 0x080fe20000000024 */
[----:B------:R-:W-:Y:S01]  /*1ea0*/  FFMA R32, R23, R21, R32 ;  /* 0x0000001517207223 */ /* 0x000fe20000000020 */
[----:B------:R-:W-:Y:S01]  /*1eb0*/  FMUL R36, R37, R22 ;  /* 0x0000001625247220 */ /* 0x000fe20000400000 */
[----:B------:R-:W-:Y:S01]  /*1ec0*/  FFMA R31, R8, R8, R11 ;  /* 0x00000008081f7223 */ /* 0x000fe2000000000b */
[----:B-1----:R-:W-:Y:S01]  /*1ed0*/  FADD R13, -R5, R13 ;  /* 0x0000000d050d7221 */ /* 0x002fe20000000100 */
[----:B------:R-:W0:Y:S01]  /*1ee0*/  LDS.128 R20, [R7+0xb0] ;  /* 0x0000b00007147984 */ /* 0x000e220000000c00 */
[----:B------:R-:W-:Y:S01]  /*1ef0*/  FFMA R11, R29, R36, R32 ;  /* 0x000000241d0b7223 */ /* 0x000fe20000000020 */
[----:B------:R-:W-:Y:S01]  /*1f00*/  FFMA R31, R10, R10, R31 ;  /* 0x0000000a0a1f7223 */ /* 0x000fe2000000001f */
[----:B------:R-:W-:Y:S01]  /*1f10*/  FADD R12, -R4, R12 ;  /* 0x0000000c040c7221 */ /* 0x000fe20000000100 */
[----:B------:R-:W-:Y:S01]  /*1f20*/  FMUL R29, R13, R13 ;  /* 0x0000000d0d1d7220 */ /* 0x000fe20000400000 */
[----:B------:R-:W-:Y:S01]  /*1f30*/  FADD R14, -R6, R14 ;  /* 0x0000000e060e7221 */ /* 0x000fe20000000100 */
[----:B------:R-:W-:Y:S01]  /*1f40*/  FADD R15, R31, UR7 ;  /* 0x000000071f0f7e21 */ /* 0x000fe20008000000 */
[----:B--2---:R-:W-:Y:S01]  /*1f50*/  FADD R31, -R5, R17 ;  /* 0x00000011051f7221 */ /* 0x004fe20000000100 */
[----:B------:R-:W-:Y:S01]  /*1f60*/  FFMA R29, R12, R12, R29 ;  /* 0x0000000c0c1d7223 */ /* 0x000fe2000000001d */
[----:B------:R-:W-:-:S02]  /*1f70*/  FADD R32, -R4, R16 ;  /* 0x0000001004207221 */ /* 0x000fc40000000100 */
[----:B------:R-:W-:Y:S01]  /*1f80*/  FSETP.GEU.AND P1, PT, |R15|, 1.175494350822287508e-38, PT ;  /* 0x008000000f00780b */ /* 0x000fe20003f2e200 */
[----:B------:R-:W-:Y:S01]  /*1f90*/  FFMA R29, R14, R14, R29 ;  /* 0x0000000e0e1d7223 */ /* 0x000fe2000000001d */
[----:B------:R-:W-:-:S03]  /*1fa0*/  FMUL R19, R31, R31 ;  /* 0x0000001f1f137220 */ /* 0x000fc60000400000 */
[----:B------:R-:W-:Y:S01]  /*1fb0*/  FADD R17, R29, UR7 ;  /* 0x000000071d117e21 */ /* 0x000fe20008000000 */
[----:B------:R-:W-:Y:S01]  /*1fc0*/  FADD R29, -R6, R18 ;  /* 0x00000012061d7221 */ /* 0x000fe20000000100 */
[----:B------:R-:W-:Y:S01]  /*1fd0*/  FFMA R16, R32, R32, R19 ;  /* 0x0000002020107223 */ /* 0x000fe20000000013 */
[-C--:B------:R-:W-:Y:S01]  /*1fe0*/  FFMA R18, R30, R36.reuse, R35 ;  /* 0x000000241e127223 */ /* 0x080fe20000000023 */
[----:B------:R-:W-:Y:S01]  /*1ff0*/  FFMA R19, R33, R36, R34 ;  /* 0x0000002421137223 */ /* 0x000fe20000000022 */
[----:B------:R-:W-:Y:S01]  /*2000*/  FSETP.GEU.AND P2, PT, |R17|, 1.175494350822287508e-38, PT ;  /* 0x008000001100780b */ /* 0x000fe20003f4e200 */
[----:B------:R-:W-:Y:S02]  /*2010*/  FFMA R16, R29, R29, R16 ;  /* 0x0000001d1d107223 */ /* 0x000fe40000000010 */
[----:B------:R-:W-:Y:S02]  /*2020*/  @!P1 FMUL R15, R15, 16777216 ;  /* 0x4b8000000f0f9820 */ /* 0x000fe40000400000 */
[----:B------:R-:W-:-:S04]  /*2030*/  FADD R16, R16, UR7 ;  /* 0x0000000710107e21 */ /* 0x000fc80008000000 */
[----:B------:R-:W1:Y:S01]  /*2040*/  MUFU.RSQ R15, R15 ;  /* 0x0000000f000f7308 */ /* 0x000e620000001400 */
[----:B------:R-:W-:-:S03]  /*2050*/  FSETP.GEU.AND P3, PT, |R16|, 1.175494350822287508e-38, PT ;  /* 0x008000001000780b */ /* 0x000fc60003f6e200 */
[----:B------:R-:W-:-:S06]  /*2060*/  @!P2 FMUL R17, R17, 16777216 ;  /* 0x4b8000001111a820 */ /* 0x000fcc0000400000 */
[----:B------:R-:W2:Y:S01]  /*2070*/  MUFU.RSQ R17, R17 ;  /* 0x0000001100117308 */ /* 0x000ea20000001400 */
[----:B0-----:R-:W-:Y:S01]  /*2080*/  FADD R30, -R5, R21 ;  /* 0x00000015051e7221 */ /* 0x001fe20000000100 */
[----:B------:R-:W-:Y:S01]  /*2090*/  FADD R33, -R4, R20 ;  /* 0x0000001404217221 */ /* 0x000fe20000000100 */
[----:B------:R-:W-:Y:S01]  /*20a0*/  FADD R34, -R6, R22 ;  /* 0x0000001606227221 */ /* 0x000fe20000000100 */
[----:B------:R-:W-:Y:S01]  /*20b0*/  @!P3 FMUL R16, R16, 16777216 ;  /* 0x4b8000001010b820 */ /* 0x000fe20000400000 */
[----:B------:R-:W-:Y:S01]  /*20c0*/  FMUL R20, R30, R30 ;  /* 0x0000001e1e147220 */ /* 0x000fe20000400000 */
[----:B-1----:R-:W-:-:S03]  /*20d0*/  @!P1 FMUL R15, R15, 4096 ;  /* 0x458000000f0f9820 */ /* 0x002fc60000400000 */
[----:B------:R-:W-:Y:S01]  /*20e0*/  FFMA R21, R33, R33, R20 ;  /* 0x0000002121157223 */ /* 0x000fe20000000014 */
[----:B------:R-:W0:Y:S01]  /*20f0*/  MUFU.RSQ R16, R16 ;  /* 0x0000001000107308 */ /* 0x000e220000001400 */
[C---:B------:R-:W-:Y:S02]  /*2100*/  FMUL R20, R15.reuse, R15 ;  /* 0x0000000f0f147220 */ /* 0x040fe40000400000 */
[----:B------:R-:W-:Y:S02]  /*2110*/  FFMA R21, R34, R34, R21 ;  /* 0x0000002222157223 */ /* 0x000fe40000000015 */
[----:B------:R-:W-:Y:S01]  /*2120*/  FMUL R20, R15, R20 ;  /* 0x000000140f147220 */ /* 0x000fe20000400000 */
[----:B--2---:R-:W-:Y:S01]  /*2130*/  @!P2 FMUL R17, R17, 4096 ;  /* 0x458000001111a820 */ /* 0x004fe20000400000 */
[----:B------:R-:W-:Y:S02]  /*2140*/  FADD R35, R21, UR7 ;  /* 0x0000000715237e21 */ /* 0x000fe40008000000 */
[-C--:B------:R-:W-:Y:S01]  /*2150*/  FFMA R21, R8, R20.reuse, R11 ;  /* 0x0000001408157223 */ /* 0x080fe2000000000b */
[-C--:B------:R-:W-:Y:S01]  /*2160*/  FFMA R18, R9, R20.reuse, R18 ;  /* 0x0000001409127223 */ /* 0x080fe20000000012 */
[----:B------:R-:W-:Y:S01]  /*2170*/  FMUL R8, R17, R17 ;  /* 0x0000001111087220 */ /* 0x000fe20000400000 */
[----:B------:R-:W-:Y:S01]  /*2180*/  FFMA R19, R10, R20, R19 ;  /* 0x000000140a137223 */ /* 0x000fe20000000013 */
[----:B------:R-:W-:-:S02]  /*2190*/  FSETP.GEU.AND P1, PT, |R35|, 1.175494350822287508e-38, PT ;  /* 0x008000002300780b */ /* 0x000fc40003f2e200 */
[----:B------:R-:W-:Y:S02]  /*21a0*/  FMUL R17, R17, R8 ;  /* 0x0000000811117220 */ /* 0x000fe40000400000 */
[----:B------:R-:W1:Y:S01]  /*21b0*/  LDS.128 R8, [R7+0xc0] ;  /* 0x0000c00007087984 */ /* 0x000e620000000c00 */
[----:B0-----:R-:W-:Y:S01]  /*21c0*/  @!P3 FMUL R16, R16, 4096 ;  /* 0x458000001010b820 */ /* 0x001fe20000400000 */
[-C--:B------:R-:W-:Y:S01]  /*21d0*/  FFMA R21, R12, R17.reuse, R21 ;  /* 0x000000110c157223 */ /* 0x080fe20000000015 */
[-C--:B------:R-:W-:Y:S01]  /*21e0*/  FFMA R20, R13, R17.reuse, R18 ;  /* 0x000000110d147223 */ /* 0x080fe20000000012 */
[----:B------:R-:W-:Y:S01]  /*21f0*/  FFMA R36, R14, R17, R19 ;  /* 0x000000110e247223 */ /* 0x000fe20000000013 */
[C---:B------:R-:W-:Y:S01]  /*2200*/  FMUL R37, R16.reuse, R16 ;  /* 0x0000001010257220 */ /* 0x040fe20000400000 */
[----:B------:R-:W0:Y:S03]  /*2210*/  LDS.128 R12, [R7+0xd0] ;  /* 0x0000d000070c7984 */ /* 0x000e260000000c00 */
[----:B------:R-:W-:Y:S01]  /*2220*/  FMUL R37, R16, R37 ;  /* 0x0000002510257220 */ /* 0x000fe20000400000 */
[----:B------:R-:W-:Y:S01]  /*2230*/  @!P1 FMUL R35, R35, 16777216 ;  /* 0x4b80000023239820 */ /* 0x000fe20000400000 */
[----:B------:R-:W2:Y:S02]  /*2240*/  LDS.128 R16, [R7+0xe0] ;  /* 0x0000e00007107984 */ /* 0x000ea40000000c00 */
[-C--:B------:R-:W-:Y:S01]  /*2250*/  FFMA R32, R32, R37.reuse, R21 ;  /* 0x0000002520207223 */ /* 0x080fe20000000015 */
[-C--:B------:R-:W-:Y:S01]  /*2260*/  FFMA R31, R31, R37.reuse, R20 ;  /* 0x000000251f1f7223 */ /* 0x080fe20000000014 */
[----:B------:R-:W-:Y:S01]  /*2270*/  FFMA R29, R29, R37, R36 ;  /* 0x000000251d1d7223 */ /* 0x000fe20000000024 */
[----:B------:R3:W4:Y:S01]  /*2280*/  LDS.128 R20, [R7+0xf0] ;  /* 0x0000f00007147984 */ /* 0x0007220000000c00 */
[----:B------:R-:W5:Y:S01]  /*2290*/  MUFU.RSQ R35, R35 ;  /* 0x0000002300237308 */ /* 0x000f620000001400 */
[----:B---3--:R-:W-:Y:S01]  /*22a0*/  IADD3 R7, PT, PT, R7, 0x200, RZ ;  /* 0x0000020007077810 */ /* 0x008fe20007ffe0ff */
[----:B-----5:R-:W-:-:S04]  /*22b0*/  @!P1 FMUL R35, R35, 4096 ;  /* 0x4580000023239820 */ /* 0x020fc80000400000 */
[----:B------:R-:W-:Y:S01]  /*22c0*/  FMUL R36, R35, R35 ;  /* 0x0000002323247220 */ /* 0x000fe20000400000 */
[----:B-1----:R-:W-:Y:S01]  /*22d0*/  FADD R9, -R5, R9 ;  /* 0x0000000905097221 */ /* 0x002fe20000000100 */
[----:B------:R-:W-:Y:S02]  /*22e0*/  FADD R11, -R4, R8 ;  /* 0x00000008040b7221 */ /* 0x000fe40000000100 */
[----:B------:R-:W-:Y:S01]  /*22f0*/  FMUL R36, R35, R36 ;  /* 0x0000002423247220 */ /* 0x000fe20000400000 */
[----:B------:R-:W-:-:S03]  /*2300*/  FMUL R8, R9, R9 ;  /* 0x0000000909087220 */ /* 0x000fc60000400000 */
[----:B------:R-:W-:Y:S01]  /*2310*/  FFMA R34, R34, R36, R29 ;  /* 0x0000002422227223 */ /* 0x000fe2000000001d */
[----:B0-----:R-:W-:Y:S01]  /*2320*/  FADD R13, -R5, R13 ;  /* 0x0000000d050d7221 */ /* 0x001fe20000000100 */
[----:B------:R-:W-:Y:S01]  /*2330*/  FADD R29, -R6, R10 ;  /* 0x0000000a061d7221 */ /* 0x000fe20000000100 */
[----:B------:R-:W-:Y:S01]  /*2340*/  FFMA R8, R11, R11, R8 ;  /* 0x0000000b0b087223 */ /* 0x000fe20000000008 */
[----:B------:R-:W-:Y:S01]  /*2350*/  FADD R12, -R4, R12 ;  /* 0x0000000c040c7221 */ /* 0x000fe20000000100 */
[----:B------:R-:W-:Y:S01]  /*2360*/  FMUL R15, R13, R13 ;  /* 0x0000000d0d0f7220 */ /* 0x000fe20000400000 */
[----:B--2---:R-:W-:Y:S01]  /*2370*/  FADD R17, -R5, R17 ;  /* 0x0000001105117221 */ /* 0x004fe20000000100 */
[----:B------:R-:W-:Y:S01]  /*2380*/  FFMA R8, R29, R29, R8 ;  /* 0x0000001d1d087223 */ /* 0x000fe20000000008 */
[----:B------:R-:W-:Y:S01]  /*2390*/  FADD R14, -R6, R14 ;  /* 0x0000000e060e7221 */ /* 0x000fe20000000100 */
[----:B------:R-:W-:Y:S01]  /*23a0*/  FFMA R19, R12, R12, R15 ;  /* 0x0000000c0c137223 */ /* 0x000fe2000000000f */
[----:B----4-:R-:W-:Y:S01]  /*23b0*/  FADD R21, -R5, R21 ;  /* 0x0000001505157221 */ /* 0x010fe20000000100 */
[----:B------:R-:W-:Y:S01]  /*23c0*/  FADD R15, R8, UR7 ;  /* 0x00000007080f7e21 */ /* 0x000fe20008000000 */
[----:B------:R-:W-:Y:S01]  /*23d0*/  FADD R16, -R4, R16 ;  /* 0x0000001004107221 */ /* 0x000fe20000000100 */
[----:B------:R-:W-:Y:S01]  /*23e0*/  FMUL R23, R17, R17 ;  /* 0x0000001111177220 */ /* 0x000fe20000400000 */
[----:B------:R-:W-:Y:S01]  /*23f0*/  FFMA R30, R30, R36, R31 ;  /* 0x000000241e1e7223 */ /* 0x000fe2000000001f */
[----:B------:R-:W-:Y:S01]  /*2400*/  FADD R20, -R4, R20 ;  /* 0x0000001404147221 */ /* 0x000fe20000000100 */
[----:B------:R-:W-:Y:S01]  /*2410*/  FMUL R31, R21, R21 ;  /* 0x00000015151f7220 */ /* 0x000fe20000400000 */
[----:B------:R-:W-:Y:S01]  /*2420*/  FFMA R19, R14, R14, R19 ;  /* 0x0000000e0e137223 */ /* 0x000fe20000000013 */
[----:B------:R-:W-:Y:S01]  /*2430*/  FSETP.GEU.AND P1, PT, |R15|, 1.175494350822287508e-38, PT ;  /* 0x008000000f00780b */ /* 0x000fe20003f2e200 */
[----:B------:R-:W-:Y:S01]  /*2440*/  FADD R18, -R6, R18 ;  /* 0x0000001206127221 */ /* 0x000fe20000000100 */
[----:B------:R-:W-:Y:S01]  /*2450*/  FFMA R23, R16, R16, R23 ;  /* 0x0000001010177223 */ /* 0x000fe20000000017 */
[----:B------:R-:W-:Y:S01]  /*2460*/  FADD R22, -R6, R22 ;  /* 0x0000001606167221 */ /* 0x000fe20000000100 */
[----:B------:R-:W-:Y:S01]  /*2470*/  FFMA R31, R20, R20, R31 ;  /* 0x00000014141f7223 */ /* 0x000fe2000000001f */
[----:B------:R-:W-:Y:S01]  /*2480*/  FADD R19, R19, UR7 ;  /* 0x0000000713137e21 */ /* 0x000fe20008000000 */
[----:B------:R-:W-:Y:S01]  /*2490*/  FFMA R23, R18, R18, R23 ;  /* 0x0000001212177223 */ /* 0x000fe20000000017 */
[----:B------:R-:W-:Y:S01]  /*24a0*/  FFMA R32, R33, R36, R32 ;  /* 0x0000002421207223 */ /* 0x000fe20000000020 */
[----:B------:R-:W-:-:S02]  /*24b0*/  FFMA R31, R22, R22, R31 ;  /* 0x00000016161f7223 */ /* 0x000fc4000000001f */
[----:B------:R-:W-:Y:S01]  /*24c0*/  FSETP.GEU.AND P2, PT, |R19|, 1.175494350822287508e-38, PT ;  /* 0x008000001300780b */ /* 0x000fe20003f4e200 */
[----:B------:R-:W-:Y:S01]  /*24d0*/  FADD R33, R23, UR7 ;  /* 0x0000000717217e21 */ /* 0x000fe20008000000 */
[----:B------:R-:W-:Y:S01]  /*24e0*/  FADD R8, R31, UR7 ;  /* 0x000000071f087e21 */ /* 0x000fe20008000000 */
[----:B------:R-:W-:-:S03]  /*24f0*/  @!P1 FMUL R15, R15, 16777216 ;  /* 0x4b8000000f0f9820 */ /* 0x000fc60000400000 */
[----:B------:R-:W-:Y:S01]  /*2500*/  FSETP.GEU.AND P3, PT, |R33|, 1.175494350822287508e-38, PT ;  /* 0x008000002100780b */ /* 0x000fe20003f6e200 */
[----:B------:R-:W0:Y:S01]  /*2510*/  MUFU.RSQ R23, R15 ;  /* 0x0000000f00177308 */ /* 0x000e220000001400 */
[----:B------:R-:W-:-:S05]  /*2520*/  FSETP.GEU.AND P4, PT, |R8|, 1.175494350822287508e-38, PT ;  /* 0x008000000800780b */ /* 0x000fca0003f8e200 */
[----:B------:R-:W-:-:S04]  /*2530*/  @!P2 FMUL R19, R19, 16777216 ;  /* 0x4b8000001313a820 */ /* 0x000fc80000400000 */
[----:B------:R-:W1:Y:S02]  /*2540*/  MUFU.RSQ R31, R19 ;  /* 0x00000013001f7308 */ /* 0x000e640000001400 */
[----:B------:R-:W-:Y:S02]  /*2550*/  @!P3 FMUL R33, R33, 16777216 ;  /* 0x4b8000002121b820 */ /* 0x000fe40000400000 */
[----:B------:R-:W-:Y:S01]  /*2560*/  @!P4 FMUL R8, R8, 16777216 ;  /* 0x4b8000000808c820 */ /* 0x000fe20000400000 */
[----:B0-----:R-:W-:-:S03]  /*2570*/  @!P1 FMUL R23, R23, 4096 ;  /* 0x4580000017179820 */ /* 0x001fc60000400000 */
[----:B------:R-:W0:Y:S01]  /*2580*/  MUFU.RSQ R10, R33 ;  /* 0x00000021000a7308 */ /* 0x000e220000001400 */
[----:B------:R-:W-:-:S04]  /*2590*/  FMUL R36, R23, R23 ;  /* 0x0000001717247220 */ /* 0x000fc80000400000 */
[----:B------:R-:W-:-:S03]  /*25a0*/  FMUL R36, R23, R36 ;  /* 0x0000002417247220 */ /* 0x000fc60000400000 */
[----:B------:R-:W2:Y:S01]  /*25b0*/  MUFU.RSQ R8, R8 ;  /* 0x0000000800087308 */ /* 0x000ea20000001400 */
[----:B-1----:R-:W-:Y:S01]  /*25c0*/  @!P2 FMUL R31, R31, 4096 ;  /* 0x458000001f1fa820 */ /* 0x002fe20000400000 */
[-C--:B------:R-:W-:Y:S01]  /*25d0*/  FFMA R11, R11, R36.reuse, R32 ;  /* 0x000000240b0b7223 */ /* 0x080fe20000000020 */
[-C--:B------:R-:W-:Y:S02]  /*25e0*/  FFMA R30, R9, R36.reuse, R30 ;  /* 0x00000024091e7223 */ /* 0x080fe4000000001e */
[----:B------:R-:W-:Y:S01]  /*25f0*/  FMUL R32, R31, R31 ;  /* 0x0000001f1f207220 */ /* 0x000fe20000400000 */
[----:B------:R-:W-:Y:S01]  /*2600*/  FFMA R29, R29, R36, R34 ;  /* 0x000000241d1d7223 */ /* 0x000fe20000000022 */
[----:B0-----:R-:W-:Y:S02]  /*2610*/  @!P3 FMUL R10, R10, 4096 ;  /* 0x458000000a0ab820 */ /* 0x001fe40000400000 */
[----:B------:R-:W-:Y:S02]  /*2620*/  FMUL R32, R31, R32 ;  /* 0x000000201f207220 */ /* 0x000fe40000400000 */
[----:B------:R-:W-:-:S02]  /*2630*/  FMUL R9, R10, R10 ;  /* 0x0000000a0a097220 */ /* 0x000fc40000400000 */
[-C--:B------:R-:W-:Y:S01]  /*2640*/  FFMA R30, R13, R32.reuse, R30 ;  /* 0x000000200d1e7223 */ /* 0x080fe2000000001e */
[-C--:B------:R-:W-:Y:S01]  /*2650*/  FFMA R11, R12, R32.reuse, R11 ;  /* 0x000000200c0b7223 */ /* 0x080fe2000000000b */
[----:B------:R-:W-:Y:S01]  /*2660*/  FFMA R29, R14, R32, R29 ;  /* 0x000000200e1d7223 */ /* 0x000fe2000000001d */
[----:B--2---:R-:W-:Y:S01]  /*2670*/  @!P4 FMUL R8, R8, 4096 ;  /* 0x458000000808c820 */ /* 0x004fe20000400000 */
[----:B------:R-:W-:-:S03]  /*2680*/  FMUL R9, R10, R9 ;  /* 0x000000090a097220 */ /* 0x000fc60000400000 */
[----:B------:R-:W-:Y:S01]  /*2690*/  FMUL R13, R8, R8 ;  /* 0x00000008080d7220 */ /* 0x000fe20000400000 */
[-C--:B------:R-:W-:Y:S01]  /*26a0*/  FFMA R11, R16, R9.reuse, R11 ;  /* 0x00000009100b7223 */ /* 0x080fe2000000000b */
[-C--:B------:R-:W-:Y:S01]  /*26b0*/  FFMA R30, R17, R9.reuse, R30 ;  /* 0x00000009111e7223 */ /* 0x080fe2000000001e */
[----:B------:R-:W-:Y:S01]  /*26c0*/  FFMA R29, R18, R9, R29 ;  /* 0x00000009121d7223 */ /* 0x000fe2000000001d */
[----:B------:R-:W-:-:S04]  /*26d0*/  FMUL R13, R8, R13 ;  /* 0x0000000d080d7220 */ /* 0x000fc80000400000 */
[-C--:B------:R-:W-:Y:S01]  /*26e0*/  FFMA R16, R20, R13.reuse, R11 ;  /* 0x0000000d14107223 */ /* 0x080fe2000000000b */
[-C--:B------:R-:W-:Y:S01]  /*26f0*/  FFMA R20, R21, R13.reuse, R30 ;  /* 0x0000000d15147223 */ /* 0x080fe2000000001e */
[----:B------:R-:W-:Y:S01]  /*2700*/  FFMA R21, R22, R13, R29 ;  /* 0x0000000d16157223 */ /* 0x000fe2000000001d */
[----:B------:R-:W-:Y:S06]  /*2710*/  BRA.U UP1, `(.L_x_2) ;  /* 0xffffffdd016c7547 */ /* 0x000fec000b83ffff */
.L_x_1:
[----:B------:R-:W-:Y:S05]  /*2720*/  BRA.U !UP0, `(.L_x_3) ;  /* 0x0000000108707547 */ /* 0x000fea000b800000 */
[----:B------:R-:W1:Y:S01]  /*2730*/  S2UR UR7, SR_CgaCtaId ;  /* 0x00000000000779c3 */ /* 0x000e620000008800 */
[----:B------:R-:W-:Y:S01]  /*2740*/  UMOV UR4, 0x400 ;  /* 0x0000040000047882 */ /* 0x000fe20000000000 */
[----:B------:R-:W2:Y:S01]  /*2750*/  LDCU UR12, c[0x3][URZ] ;  /* 0x00c00000ff0c77ac */ /* 0x000ea20008000800 */
[----:B-1----:R-:W-:-:S03]  /*2760*/  ULEA UR7, UR7, UR4, 0x18 ;  /* 0x0000000407077291 */ /* 0x002fc6000f8ec0ff */
[----:B--2---:R-:W-:-:S09]  /*2770*/  UMOV UR4, URZ ;  /* 0x000000ff00047c82 */ /* 0x004fd20008000000 */
.L_x_4:
[----:B------:R-:W-:Y:S01]  /*2780*/  IADD3 R7, PT, PT, R28, UR5, RZ ;  /* 0x000000051c077c10 */ /* 0x000fe2000fffe0ff */
[----:B------:R-:W-:Y:S02]  /*2790*/  UIADD3 UR4, UPT, UPT, UR4, 0x1, URZ ;  /* 0x0000000104047890 */ /* 0x000fe4000fffe0ff */
[----:B------:R-:W-:Y:S01]  /*27a0*/  UIADD3 UR5, UPT, UPT, UR5, 0x1, URZ ;  /* 0x0000000105057890 */ /* 0x000fe2000fffe0ff */
[----:B------:R-:W-:Y:S01]  /*27b0*/  LEA R7, R7, UR7, 0x4 ;  /* 0x0000000707077c11 */ /* 0x000fe2000f8e20ff */
[----:B------:R-:W-:-:S04]  /*27c0*/  UISETP.NE.AND UP0, UPT, UR4, UR8, UPT ;  /* 0x000000080400728c */ /* 0x000fc8000bf05270 */
[----:B0-----:R-:W0:Y:S02]  /*27d0*/  LDS.128 R8, [R7] ;  /* 0x0000000007087984 */ /* 0x001e240000000c00 */
[----:B0-----:R-:W-:Y:S01]  /*27e0*/  FADD R11, -R5, R9 ;  /* 0x00000009050b7221 */ /* 0x001fe20000000100 */
[----:B------:R-:W-:Y:S01]  /*27f0*/  FADD R9, -R4, R8 ;  /* 0x0000000804097221 */ /* 0x000fe20000000100 */
[----:B------:R-:W-:Y:S02]  /*2800*/  FADD R10, -R6, R10 ;  /* 0x0000000a060a7221 */ /* 0x000fe40000000100 */
[----:B------:R-:W-:-:S04]  /*2810*/  FMUL R8, R11, R11 ;  /* 0x0000000b0b087220 */ /* 0x000fc80000400000 */
[----:B------:R-:W-:-:S04]  /*2820*/  FFMA R13, R9, R9, R8 ;  /* 0x00000009090d7223 */ /* 0x000fc80000000008 */
[----:B------:R-:W-:-:S04]  /*2830*/  FFMA R13, R10, R10, R13 ;  /* 0x0000000a0a0d7223 */ /* 0x000fc8000000000d */
[----:B------:R-:W-:-:S05]  /*2840*/  FADD R13, R13, UR12 ;  /* 0x0000000c0d0d7e21 */ /* 0x000fca0008000000 */
[----:B------:R-:W-:-:S13]  /*2850*/  FSETP.GEU.AND P1, PT, |R13|, 1.175494350822287508e-38, PT ;  /* 0x008000000d00780b */ /* 0x000fda0003f2e200 */
[----:B------:R-:W-:-:S04]  /*2860*/  @!P1 FMUL R13, R13, 16777216 ;  /* 0x4b8000000d0d9820 */ /* 0x000fc80000400000 */
[----:B------:R-:W0:Y:S02]  /*2870*/  MUFU.RSQ R8, R13 ;  /* 0x0000000d00087308 */ /* 0x000e240000001400 */
[----:B0-----:R-:W-:-:S04]  /*2880*/  @!P1 FMUL R8, R8, 4096 ;  /* 0x4580000008089820 */ /* 0x001fc80000400000 */
[----:B------:R-:W-:-:S04]  /*2890*/  FMUL R7, R8, R8 ;  /* 0x0000000808077220 */ /* 0x000fc80000400000 */
[----:B------:R-:W-:-:S04]  /*28a0*/  FMUL R7, R8, R7 ;  /* 0x0000000708077220 */ /* 0x000fc80000400000 */
[-C--:B------:R-:W-:Y:S01]  /*28b0*/  FFMA R16, R9, R7.reuse, R16 ;  /* 0x0000000709107223 */ /* 0x080fe20000000010 */
[-C--:B------:R-:W-:Y:S01]  /*28c0*/  FFMA R20, R11, R7.reuse, R20 ;  /* 0x000000070b147223 */ /* 0x080fe20000000014 */
[----:B------:R-:W-:Y:S01]  /*28d0*/  FFMA R21, R10, R7, R21 ;  /* 0x000000070a157223 */ /* 0x000fe20000000015 */
[----:B------:R-:W-:Y:S06]  /*28e0*/  BRA.U UP0, `(.L_x_4) ;  /* 0xfffffffd00a47547 */ /* 0x000fec000b83ffff */
.L_x_3:
[----:B------:R-:W-:Y:S06]  /*28f0*/  BAR.SYNC.DEFER_BLOCKING 0x0 ;  /* 0x0000000000007b1d */ /* 0x000fec0000010000 */
[----:B------:R-:W-:Y:S05]  /*2900*/  @P0 BRA `(.L_x_5) ;  /* 0xffffffd8009c0947 */ /* 0x000fea000383ffff */
.L_x_0:
[----:B------:R-:W1:Y:S02]  /*2910*/  LDC.64 R2, c[0x0][0x388] ;  /* 0x0000e200ff027b82 */ /* 0x000e640000000a00 */
[----:B-1----:R-:W-:-:S05]  /*2920*/  IMAD.WIDE R24, R24, 0xc, R2 ;  /* 0x0000000c18187825 */ /* 0x002fca00078e0202 */
[----:B------:R-:W-:Y:S04]  /*2930*/  STG.E desc[UR10][R24.64], R16 ;  /* 0x0000001018007986 */ /* 0x000fe8000c10190a */
[----:B------:R-:W-:Y:S04]  /*2940*/  STG.E desc[UR10][R24.64+0x4], R20 ;  /* 0x0000041418007986 */ /* 0x000fe8000c10190a */
[----:B------:R-:W-:Y:S01]  /*2950*/  STG.E desc[UR10][R24.64+0x8], R21 ;  /* 0x0000081518007986 */ /* 0x000fe2000c10190a */
[----:B------:R-:W-:Y:S05]  /*2960*/  EXIT ;  /* 0x000000000000794d */ /* 0x000fea0003800000 */
.L_x_6:
[----:B------:R-:W-:-:S00]  /*2970*/  BRA `(.L_x_6) ;  /* 0xfffffffc00fc7947 */ /* 0x000fc0000383ffff */
[----:B------:R-:W-:-:S00]  /*2980*/  NOP ;  /* 0x0000000000007918 */ /* 0x000fc00000000000 */
[----:B------:R-:W-:-:S00]  /*2990*/  NOP ;  /* 0x0000000000007918 */ /* 0x000fc00000000000 */
[----:B------:R-:W-:-:S00]  /*29a0*/  NOP ;  /* 0x0000000000007918 */ /* 0x000fc00000000000 */
[----:B------:R-:W-:-:S00]  /*29b0*/  NOP ;  /* 0x0000000000007918 */ /* 0x000fc00000000000 */
[----:B------:R-:W-:-:S00]  /*29c0*/  NOP ;  /* 0x0000000000007918 */ /* 0x000fc00000000000 */
[----:B------:R-:W-:-:S00]  /*29d0*/  NOP ;  /* 0x0000000000007918 */ /* 0x000fc00000000000 */
[----:B------:R-:W-:-:S00]  /*29e0*/  NOP ;  /* 0x0000000000007918 */ /* 0x000fc00000000000 */
[----:B------:R-:W-:-:S00]  /*29f0*/  NOP ;  /* 0x0000000000007918 */ /* 0x000fc00000000000 */
.L_x_19:


//--------------------- .text._Z16computeBodyAccelILb1EEvP6float4P6float3i --------------------------
	.section	.text._Z16computeBodyAccelILb1EEvP6float4P6float3i,"ax",@progbits
	.align	128
        .global         _Z16computeBodyAccelILb1EEvP6float4P6float3i
        .type           _Z16computeBodyAccelILb1EEvP6float4P6float3i,@function
        .size           _Z16computeBodyAccelILb1EEvP6float4P6float3i,(.L_x_20 - _Z16computeBodyAccelILb1EEvP6float4P6float3i)
        .other          _Z16computeBodyAccelILb1EEvP6float4P6float3i,@"STO_CUDA_ENTRY STV_DEFAULT"
_Z16computeBodyAccelILb1EEvP6float4P6float3i:
.text._Z16computeBodyAccelILb1EEvP6float4P6float3i:
[----:B------:R-:W-:Y:S08]  /*0000*/  LDC R1, c[0x0][0x37c] ;  /* 0x0000df00ff017b82 */ /* 0x000ff00000000800 */
[----:B------:R-:W0:Y:S01]  /*0010*/  LDC R3, c[0x0][0x360] ;  /* 0x0000d800ff037b82 */ /* 0x000e220000000800 */
[----:B------:R-:W1:Y:S07]  /*0020*/  LDCU.64 UR8, c[0x0][0x358] ;  /* 0x00006b00ff0877ac */ /* 0x000e6e0008000a00 */
[----:B------:R-:W0:Y:S08]  /*0030*/  LDC R0, c[0x0][0x364] ;  /* 0x0000d900ff007b82 */ /* 0x000e300000000800 */
[----:B------:R-:W2:Y:S08]  /*0040*/  LDC R11, c[0x0][0x390] ;  /* 0x0000e400ff0b7b82 */ /* 0x000eb00000000800 */
[----:B------:R-:W3:Y:S01]  /*0050*/  S2UR UR6, SR_CTAID.Y ;  /* 0x00000000000679c3 */ /* 0x000ee20000002600 */
[----:B0-----:R-:W-:-:S07]  /*0060*/  IMAD R6, R3, R0, RZ ;  /* 0x0000000003067224 */ /* 0x001fce00078e02ff */
[----:B------:R-:W0:Y:S01]  /*0070*/  S2UR UR7, SR_CTAID.X ;  /* 0x00000000000779c3 */ /* 0x000e220000002500 */
[-C--:B------:R-:W-:Y:S02]  /*0080*/  IABS R7, R6.reuse ;  /* 0x0000000600077213 */ /* 0x080fe40000000000 */
[----:B------:R-:W-:Y:S02]  /*0090*/  IABS R12, R6 ;  /* 0x00000006000c7213 */ /* 0x000fe40000000000 */
[----:B------:R-:W4:Y:S01]  /*00a0*/  I2F.RP R2, R7 ;  /* 0x0000000700027306 */ /* 0x000f220000209400 */
[----:B--2---:R-:W-:-:S07]  /*00b0*/  IABS R10, R11 ;  /* 0x0000000b000a7213 */ /* 0x004fce0000000000 */
[----:B----4-:R-:W2:Y:S02]  /*00c0*/  MUFU.RCP R2, R2 ;  /* 0x0000000200027308 */ /* 0x010ea40000001000 */
[----:B--2---:R-:W-:Y:S02]  /*00d0*/  IADD3 R4, PT, PT, R2, 0xffffffe, RZ ;  /* 0x0ffffffe02047810 */ /* 0x004fe40007ffe0ff */
[----:B------:R-:W-:-:S04]  /*00e0*/  IADD3 R2, PT, PT, RZ, -R12, RZ ;  /* 0x8000000cff027210 */ /* 0x000fc80007ffe0ff */
[----:B------:R2:W4:Y:S02]  /*00f0*/  F2I.FTZ.U32.TRUNC.NTZ R5, R4 ;  /* 0x0000000400057305 */ /* 0x000524000021f000 */
[----:B--2---:R-:W-:Y:S01]  /*0100*/  HFMA2 R4, -RZ, RZ, 0, 0 ;  /* 0x00000000ff047431 */ /* 0x004fe200000001ff */
[----:B----4-:R-:W-:-:S05]  /*0110*/  IADD3 R8, PT, PT, RZ, -R5, RZ ;  /* 0x80000005ff087210 */ /* 0x010fca0007ffe0ff */
[----:B------:R-:W-:Y:S01]  /*0120*/  IMAD R9, R8, R7, RZ ;  /* 0x0000000708097224 */ /* 0x000fe200078e02ff */
[----:B------:R-:W-:-:S03]  /*0130*/  MOV R8, R10 ;  /* 0x0000000a00087202 */ /* 0x000fc60000000f00 */
[----:B------:R-:W-:Y:S01]  /*0140*/  IMAD.HI.U32 R5, R5, R9, R4 ;  /* 0x0000000905057227 */ /* 0x000fe200078e0004 */
[----:B------:R-:W-:-:S04]  /*0150*/  LOP3.LUT R4, R6, R11, RZ, 0x3c, !PT ;  /* 0x0000000b06047212 */ /* 0x000fc800078e3cff */
[----:B------:R-:W-:Y:S01]  /*0160*/  ISETP.GE.AND P1, PT, R4, RZ, PT ;  /* 0x000000ff0400720c */ /* 0x000fe20003f26270 */
[----:B------:R-:W-:Y:S01]  /*0170*/  IMAD.HI.U32 R5, R5, R8, RZ ;  /* 0x0000000805057227 */ /* 0x000fe200078e00ff */
[----:B------:R-:W-:-:S03]  /*0180*/  MOV R4, RZ ;  /* 0x000000ff00047202 */ /* 0x000fc60000000f00 */
[----:B------:R-:W-:-:S05]  /*0190*/  IMAD R2, R5, R2, R8 ;  /* 0x0000000205027224 */ /* 0x000fca00078e0208 */
[----:B------:R-:W-:-:S13]  /*01a0*/  ISETP.GT.U32.AND P2, PT, R7, R2, PT ;  /* 0x000000020700720c */ /* 0x000fda0003f44070 */
[-C--:B------:R-:W-:Y:S02]  /*01b0*/  @!P2 IADD3 R2, PT, PT, R2, -R7.reuse, RZ ;  /* 0x800000070202a210 */ /* 0x080fe40007ffe0ff */
[----:B------:R-:W-:Y:S02]  /*01c0*/  @!P2 IADD3 R5, PT, PT, R5, 0x1, RZ ;  /* 0x000000010505a810 */ /* 0x000fe40007ffe0ff */
[----:B------:R-:W-:Y:S02]  /*01d0*/  ISETP.GE.U32.AND P0, PT, R2, R7, PT ;  /* 0x000000070200720c */ /* 0x000fe40003f06070 */
[----:B------:R-:W-:Y:S01]  /*01e0*/  ISETP.NE.AND P2, PT, R6, RZ, PT ;  /* 0x000000ff0600720c */ /* 0x000fe20003f45270 */
[----:B------:R-:W0:Y:S10]  /*01f0*/  S2R R2, SR_TID.X ;  /* 0x0000000000027919 */ /* 0x000e340000002100 */
[----:B------:R-:W-:-:S04]  /*0200*/  @P0 IADD3 R5, PT, PT, R5, 0x1, RZ ;  /* 0x0000000105050810 */ /* 0x000fc80007ffe0ff */
[----:B------:R-:W-:Y:S02]  /*0210*/  @!P1 IADD3 R5, PT, PT, -R5, RZ, RZ ;  /* 0x000000ff05059210 */ /* 0x000fe40007ffe1ff */
[----:B------:R-:W-:Y:S02]  /*0220*/  @!P2 LOP3.LUT R5, RZ, R6, RZ, 0x33, !PT ;  /* 0x00000006ff05a212 */ /* 0x000fe400078e33ff */
[----:B------:R-:W-:Y:S02]  /*0230*/  MOV R6, RZ ;  /* 0x000000ff00067202 */ /* 0x000fe40000000f00 */
[----:B---3--:R-:W-:Y:S01]  /*0240*/  IADD3 R16, PT, PT, R5, UR6, RZ ;  /* 0x0000000605107c10 */ /* 0x008fe2000fffe0ff */
[----:B------:R-:W-:-:S03]  /*0250*/  HFMA2 R5, -RZ, RZ, 0, 0 ;  /* 0x00000000ff057431 */ /* 0x000fc600000001ff */
        /* <DEDUP_REMOVED lines=8> */
[C---:B------:R-:W-:Y:S01]  /*02e0*/  LOP3.LUT R19, R3.reuse, 0x1f, RZ, 0xc0, !PT ;  /* 0x0000001f03137812 */ /* 0x040fe200078ec0ff */
[----:B------:R-:W1:Y:S01]  /*02f0*/  S2R R12, SR_TID.Y ;  /* 0x00000000000c7919 */ /* 0x000e620000002200 */
[----:B------:R-:W-:Y:S02]  /*0300*/  MOV R6, RZ ;  /* 0x000000ff00067202 */ /* 0x000fe40000000f00 */
[----:B------:R-:W-:Y:S02]  /*0310*/  CS2R R4, SRZ ;  /* 0x0000000000047805 */ /* 0x000fe4000001ff00 */
[----:B------:R-:W2:Y:S01]  /*0320*/  LDC R17, c[0x0][0x370] ;  /* 0x0000dc00ff117b82 */ /* 0x000ea20000000800 */
[----:B0-----:R-:W-:Y:S01]  /*0330*/  ULEA UR4, UR5, UR4, 0x18 ;  /* 0x0000000405047291 */ /* 0x001fe2000f8ec0ff */
[----:B-1----:R-:W-:Y:S01]  /*0340*/  IMAD R23, R3, R12, RZ ;  /* 0x0000000c03177224 */ /* 0x002fe200078e02ff */
[----:B------:R-:W-:-:S04]  /*0350*/  IADD3 R21, PT, PT, R12, UR7, RZ ;  /* 0x000000070c157c10 */ /* 0x000fc8000fffe0ff */
[----:B------:R-:W-:-:S04]  /*0360*/  LEA R18, R23, UR4, 0x4 ;  /* 0x0000000417127c11 */ /* 0x000fc8000f8e20ff */
[----:B------:R-:W-:-:S07]  /*0370*/  IADD3 R18, PT, PT, R18, 0x100, RZ ;  /* 0x0000010012127810 */ /* 0x000fce0007ffe0ff */
.L_x_12:
[----:B0-----:R-:W0:Y:S01]  /*0380*/  LDC.64 R12, c[0x0][0x380] ;  /* 0x0000e000ff0c7b82 */ /* 0x001e220000000a00 */
[----:B------:R-:W-:-:S05]  /*0390*/  IMAD R14, R0, UR6, R21 ;  /* 0x00000006000e7c24 */ /* 0x000fca000f8e0215 */
[----:B--2---:R-:W-:-:S04]  /*03a0*/  ISETP.GE.U32.AND P0, PT, R14, R17, PT ;  /* 0x000000110e00720c */ /* 0x004fc80003f06070 */
[----:B------:R-:W-:-:S04]  /*03b0*/  SEL R7, R17, RZ, P0 ;  /* 0x000000ff11077207 */ /* 0x000fc80000000000 */
[----:B------:R-:W-:-:S05]  /*03c0*/  IADD3 R7, PT, PT, R14, -R7, RZ ;  /* 0x800000070e077210 */ /* 0x000fca0007ffe0ff */
[----:B------:R-:W-:-:S04]  /*03d0*/  IMAD R7, R7, R3, R2 ;  /* 0x0000000307077224 */ /* 0x000fc800078e0202 */
[----:B0-----:R-:W-:-:S06]  /*03e0*/  IMAD.WIDE.U32 R12, R7, 0x10, R12 ;  /* 0x00000010070c7825 */ /* 0x001fcc00078e000c */
[----:B------:R-:W2:Y:S01]  /*03f0*/  LDG.E.128 R12, desc[UR8][R12.64] ;  /* 0x000000080c0c7981 */ /* 0x000ea2000c1e1d00 */
[----:B------:R-:W0:Y:S01]  /*0400*/  S2UR UR5, SR_CgaCtaId ;  /* 0x00000000000579c3 */ /* 0x000e220000008800 */
[----:B------:R-:W-:Y:S01]  /*0410*/  UMOV UR4, 0x400 ;  /* 0x0000040000047882 */ /* 0x000fe20000000000 */
[----:B------:R-:W-:Y:S01]  /*0420*/  ISETP.GE.U32.AND P2, PT, R3, 0x20, PT ;  /* 0x000000200300780c */ /* 0x000fe20003f46070 */
[----:B------:R-:W-:Y:S01]  /*0430*/  UIADD3 UR6, UPT, UPT, UR6, 0x1, URZ ;  /* 0x0000000106067890 */ /* 0x000fe2000fffe0ff */
[----:B------:R-:W-:Y:S02]  /*0440*/  IADD3 R7, PT, PT, R23, R2, RZ ;  /* 0x0000000217077210 */ /* 0x000fe40007ffe0ff */
[----:B------:R-:W-:-:S03]  /*0450*/  ISETP.NE.AND P0, PT, R19, RZ, PT ;  /* 0x000000ff1300720c */ /* 0x000fc60003f05270 */
[----:B------:R-:W-:Y:S01]  /*0460*/  ISETP.NE.AND P1, PT, R16, UR6, PT ;  /* 0x0000000610007c0c */ /* 0x000fe2000bf25270 */
[----:B0-----:R-:W-:-:S03]  /*0470*/  ULEA UR7, UR5, UR4, 0x18 ;  /* 0x0000000405077291 */ /* 0x001fc6000f8ec0ff */
[----:B------:R-:W-:-:S03]  /*0480*/  UMOV UR5, URZ ;  /* 0x000000ff00057c82 */ /* 0x000fc60008000000 */
[----:B------:R-:W-:-:S05]  /*0490*/  LEA R7, R7, UR7, 0x4 ;  /* 0x0000000707077c11 */ /* 0x000fca000f8e20ff */
[----:B--2---:R0:W-:Y:S01]  /*04a0*/  STS.128 [R7], R12 ;  /* 0x0000000c07007388 */ /* 0x0041e20000000c00 */
[----:B------:R-:W-:Y:S06]  /*04b0*/  BAR.SYNC.DEFER_BLOCKING 0x0 ;  /* 0x0000000000007b1d */ /* 0x000fec0000010000 */
[----:B------:R-:W-:Y:S05]  /*04c0*/  @!P2 BRA `(.L_x_8) ;  /* 0x0000002000a8a947 */ /* 0x000fea0003800000 */
[----:B------:R-:W-:Y:S01]  /*04d0*/  LOP3.LUT R20, R3, 0xffffffe0, RZ, 0xc0, !PT ;  /* 0xffffffe003147812 */ /* 0x000fe200078ec0ff */
[----:B------:R-:W1:Y:S01]  /*04e0*/  LDCU UR4, c[0x3][URZ] ;  /* 0x00c00000ff0477ac */ /* 0x000e620008000800 */
[----:B-----5:R-:W-:Y:S02]  /*04f0*/  MOV R11, R18 ;  /* 0x00000012000b7202 */ /* 0x020fe40000000f00 */
[----:B------:R-:W-:Y:S01]  /*0500*/  IADD3 R20, PT, PT, -R20, RZ, RZ ;  /* 0x000000ff14147210 */ /* 0x000fe20007ffe1ff */
[----:B------:R-:W-:-:S06]  /*0510*/  UMOV UR5, URZ ;  /* 0x000000ff00057c82 */ /* 0x000fcc0008000000 */
.L_x_9:
[----:B0-----:R-:W0:Y:S01]  /*0520*/  LDS.128 R12, [R11+-0x100] ;  /* 0xffff00000b0c7984 */ /* 0x001e220000000c00 */
[----:B------:R-:W-:Y:S01]  /*0530*/  IADD3 R20, PT, PT, R20, 0x20, RZ ;  /* 0x0000002014147810 */ /* 0x000fe20007ffe0ff */
[----:B------:R-:W-:Y:S01]  /*0540*/  UIADD3 UR5, UPT, UPT, UR5, 0x20, URZ ;  /* 0x0000002005057890 */ /* 0x000fe2000fffe0ff */
[----:B0-----:R-:W-:Y:S01]  /*0550*/  FADD R22, -R9, R13 ;  /* 0x0000000d09167221 */ /* 0x001fe20000000100 */
[----:B------:R-:W-:Y:S01]  /*0560*/  FADD R7, -R8, R12 ;  /* 0x0000000c08077221 */ /* 0x000fe20000000100 */
[----:B------:R-:W-:Y:S02]  /*0570*/  FADD R27, -R10, R14 ;  /* 0x0000000e0a1b7221 */ /* 0x000fe40000000100 */
[----:B------:R-:W-:-:S04]  /*0580*/  FMUL R12, R22, R22 ;  /* 0x00000016160c7220 */ /* 0x000fc80000400000 */
[----:B------:R-:W-:-:S04]  /*0590*/  FFMA R12, R7, R7, R12 ;  /* 0x00000007070c7223 */ /* 0x000fc8000000000c */
[----:B------:R-:W-:-:S04]  /*05a0*/  FFMA R12, R27, R27, R12 ;  /* 0x0000001b1b0c7223 */ /* 0x000fc8000000000c */
[----:B-1----:R-:W-:-:S05]  /*05b0*/  FADD R26, R12, UR4 ;  /* 0x000000040c1a7e21 */ /* 0x002fca0008000000 */
[----:B------:R-:W-:-:S13]  /*05c0*/  FSETP.GEU.AND P2, PT, |R26|, 1.175494350822287508e-38, PT ;  /* 0x008000001a00780b */ /* 0x000fda0003f4e200 */
[----:B------:R-:W-:-:S04]  /*05d0*/  @!P2 FMUL R26, R26, 16777216 ;  /* 0x4b8000001a1aa820 */ /* 0x000fc80000400000 */
[----:B------:R-:W0:Y:S02]  /*05e0*/  MUFU.RSQ R25, R26 ;  /* 0x0000001a00197308 */ /* 0x000e240000001400 */
[----:B0-----:R-:W-:-:S04]  /*05f0*/  @!P2 FMUL R25, R25, 4096 ;  /* 0x458000001919a820 */ /* 0x001fc80000400000 */
[----:B------:R-:W-:-:S04]  /*0600*/  FMUL R12, R25, R25 ;  /* 0x00000019190c7220 */ /* 0x000fc80000400000 */
[----:B------:R-:W-:Y:S02]  /*0610*/  FMUL R25, R25, R12 ;  /* 0x0000000c19197220 */ /* 0x000fe40000400000 */
[----:B------:R-:W0:Y:S02]  /*0620*/  LDS.128 R12, [R11+-0xf0] ;  /* 0xffff10000b0c7984 */ /* 0x000e240000000c00 */
[-C--:B------:R-:W-:Y:S01]  /*0630*/  FFMA R22, R22, R25.reuse, R5 ;  /* 0x0000001916167223 */ /* 0x080fe20000000005 */
[----:B------:R-:W-:Y:S01]  /*0640*/  FFMA R29, R27, R25, R6 ;  /* 0x000000191b1d7223 */ /* 0x000fe20000000006 */
[----:B0-----:R-:W-:Y:S01]  /*0650*/  FADD R13, -R9, R13 ;  /* 0x0000000d090d7221 */ /* 0x001fe20000000100 */
[----:B------:R-:W-:Y:S01]  /*0660*/  FADD R12, -R8, R12 ;  /* 0x0000000c080c7221 */ /* 0x000fe20000000100 */
[----:B------:R-:W-:Y:S02]  /*0670*/  FADD R14, -R10, R14 ;  /* 0x0000000e0a0e7221 */ /* 0x000fe40000000100 */
[----:B------:R-:W-:-:S04]  /*0680*/  FMUL R15, R13, R13 ;  /* 0x0000000d0d0f7220 */ /* 0x000fc80000400000 */
[----:B------:R-:W-:-:S04]  /*0690*/  FFMA R15, R12, R12, R15 ;  /* 0x0000000c0c0f7223 */ /* 0x000fc8000000000f */
[----:B------:R-:W-:-:S04]  /*06a0*/  FFMA R15, R14, R14, R15 ;  /* 0x0000000e0e0f7223 */ /* 0x000fc8000000000f */
[----:B------:R-:W-:Y:S01]  /*06b0*/  FADD R28, R15, UR4 ;  /* 0x000000040f1c7e21 */ /* 0x000fe20008000000 */
[----:B------:R-:W-:-:S04]  /*06c0*/  FFMA R15, R7, R25, R4 ;  /* 0x00000019070f7223 */ /* 0x000fc80000000004 */
        /* <DEDUP_REMOVED lines=244> */
[----:B------:R-:W0:Y:S02]  /*1610*/  LDS.128 R4, [R11] ;  /* 0x000000000b047984 */ /* 0x000e240000000c00 */
        /* <DEDUP_REMOVED lines=16> */
[----:B------:R-:W0:Y:S02]  /*1720*/  LDS.128 R4, [R11+0x10] ;  /* 0x000010000b047984 */ /* 0x000e240000000c00 */
        /* <DEDUP_REMOVED lines=237> */
[----:B------:R0:W1:Y:S02]  /*2600*/  LDS.128 R4, [R11+0xf0] ;  /* 0x0000f0000b047984 */ /* 0x0000640000000c00 */
[-C--:B------:R-:W-:Y:S01]  /*2610*/  FFMA R13, R13, R14.reuse, R22 ;  /* 0x0000000e0d0d7223 */ /* 0x080fe20000000016 */
[-C--:B------:R-:W-:Y:S01]  /*2620*/  FFMA R12, R12, R14.reuse, R15 ;  /* 0x0000000e0c0c7223 */ /* 0x080fe2000000000f */
[----:B------:R-:W-:Y:S01]  /*2630*/  FFMA R29, R28, R14, R29 ;  /* 0x0000000e1c1d7223 */ /* 0x000fe2000000001d */
[----:B0-----:R-:W-:Y:S01]  /*2640*/  IADD3 R11, PT, PT, R11, 0x200, RZ ;  /* 0x000002000b0b7810 */ /* 0x001fe20007ffe0ff */
[----:B-1----:R-:W-:Y:S01]  /*2650*/  FADD R5, -R9, R5 ;  /* 0x0000000509057221 */ /* 0x002fe20000000100 */
[----:B------:R-:W-:Y:S01]  /*2660*/  FADD R4, -R8, R4 ;  /* 0x0000000408047221 */ /* 0x000fe20000000100 */
[----:B------:R-:W-:-:S02]  /*2670*/  FADD R6, -R10, R6 ;  /* 0x000000060a067221 */ /* 0x000fc40000000100 */
[----:B------:R-:W-:-:S04]  /*2680*/  FMUL R7, R5, R5 ;  /* 0x0000000505077220 */ /* 0x000fc80000400000 */
[----:B------:R-:W-:-:S04]  /*2690*/  FFMA R7, R4, R4, R7 ;  /* 0x0000000404077223 */ /* 0x000fc80000000007 */
[----:B------:R-:W-:-:S04]  /*26a0*/  FFMA R7, R6, R6, R7 ;  /* 0x0000000606077223 */ /* 0x000fc80000000007 */
[----:B------:R-:W-:-:S05]  /*26b0*/  FADD R25, R7, UR4 ;  /* 0x0000000407197e21 */ /* 0x000fca0008000000 */
[----:B------:R-:W-:-:S13]  /*26c0*/  FSETP.GEU.AND P2, PT, |R25|, 1.175494350822287508e-38, PT ;  /* 0x008000001900780b */ /* 0x000fda0003f4e200 */
[----:B------:R-:W-:-:S04]  /*26d0*/  @!P2 FMUL R25, R25, 16777216 ;  /* 0x4b8000001919a820 */ /* 0x000fc80000400000 */
[----:B------:R-:W0:Y:S02]  /*26e0*/  MUFU.RSQ R7, R25 ;  /* 0x0000001900077308 */ /* 0x000e240000001400 */
[----:B0-----:R-:W-:Y:S01]  /*26f0*/  @!P2 FMUL R7, R7, 4096 ;  /* 0x458000000707a820 */ /* 0x001fe20000400000 */
[----:B------:R-:W-:-:S03]  /*2700*/  ISETP.NE.AND P2, PT, R20, RZ, PT ;  /* 0x000000ff1400720c */ /* 0x000fc60003f45270 */
[----:B------:R-:W-:-:S04]  /*2710*/  FMUL R22, R7, R7 ;  /* 0x0000000707167220 */ /* 0x000fc80000400000 */
[----:B------:R-:W-:-:S04]  /*2720*/  FMUL R22, R7, R22 ;  /* 0x0000001607167220 */ /* 0x000fc80000400000 */
[-C--:B------:R-:W-:Y:S01]  /*2730*/  FFMA R6, R6, R22.reuse, R29 ;  /* 0x0000001606067223 */ /* 0x080fe2000000001d */
[-C--:B------:R-:W-:Y:S01]  /*2740*/  FFMA R4, R4, R22.reuse, R13 ;  /* 0x0000001604047223 */ /* 0x080fe2000000000d */
[----:B------:R-:W-:Y:S01]  /*2750*/  FFMA R5, R5, R22, R12 ;  /* 0x0000001605057223 */ /* 0x000fe2000000000c */
[----:B------:R-:W-:Y:S06]  /*2760*/  @P2 BRA `(.L_x_9) ;  /* 0xffffffdc006c2947 */ /* 0x000fec000383ffff */
.L_x_8:
[----:B------:R-:W-:Y:S05]  /*2770*/  @!P0 BRA `(.L_x_10) ;  /* 0x0000000000648947 */ /* 0x000fea0003800000 */
[----:B------:R-:W1:Y:S01]  /*2780*/  LDCU UR10, c[0x3][URZ] ;  /* 0x00c00000ff0a77ac */ /* 0x000e620008000800 */
[----:B------:R-:W-:-:S05]  /*2790*/  UMOV UR4, URZ ;  /* 0x000000ff00047c82 */ /* 0x000fca0008000000 */
.L_x_11:
[----:B0-----:R-:W-:Y:S01]  /*27a0*/  IADD3 R7, PT, PT, R23, UR5, RZ ;  /* 0x0000000517077c10 */ /* 0x001fe2000fffe0ff */
[----:B------:R-:W-:Y:S02]  /*27b0*/  UIADD3 UR4, UPT, UPT, UR4, 0x1, URZ ;  /* 0x0000000104047890 */ /* 0x000fe4000fffe0ff */
[----:B------:R-:W-:Y:S01]  /*27c0*/  UIADD3 UR5, UPT, UPT, UR5, 0x1, URZ ;  /* 0x0000000105057890 */ /* 0x000fe2000fffe0ff */
[----:B------:R-:W-:-:S05]  /*27d0*/  LEA R7, R7, UR7, 0x4 ;  /* 0x0000000707077c11 */ /* 0x000fca000f8e20ff */
[----:B------:R-:W0:Y:S02]  /*27e0*/  LDS.128 R12, [R7] ;  /* 0x00000000070c7984 */ /* 0x000e240000000c00 */
[----:B0----5:R-:W-:Y:S01]  /*27f0*/  FADD R20, -R9, R13 ;  /* 0x0000000d09147221 */ /* 0x021fe20000000100 */
        /* <DEDUP_REMOVED lines=9> */
[----:B0-----:R-:W-:Y:S01]  /*2890*/  @!P0 FMUL R14, R14, 4096 ;  /* 0x458000000e0e8820 */ /* 0x001fe20000400000 */
[----:B------:R-:W-:-:S03]  /*28a0*/  ISETP.NE.AND P0, PT, R19, UR4, PT ;  /* 0x0000000413007c0c */ /* 0x000fc6000bf05270 */
[----:B------:R-:W-:-:S04]  /*28b0*/  FMUL R7, R14, R14 ;  /* 0x0000000e0e077220 */ /* 0x000fc80000400000 */
[----:B------:R-:W-:-:S04]  /*28c0*/  FMUL R7, R14, R7 ;  /* 0x000000070e077220 */ /* 0x000fc80000400000 */
[-C--:B------:R-:W-:Y:S01]  /*28d0*/  FFMA R6, R13, R7.reuse, R6 ;  /* 0x000000070d067223 */ /* 0x080fe20000000006 */
[-C--:B------:R-:W-:Y:S01]  /*28e0*/  FFMA R4, R11, R7.reuse, R4 ;  /* 0x000000070b047223 */ /* 0x080fe20000000004 */
[----:B------:R-:W-:Y:S01]  /*28f0*/  FFMA R5, R20, R7, R5 ;  /* 0x0000000714057223 */ /* 0x000fe20000000005 */
[----:B------:R-:W-:Y:S06]  /*2900*/  @P0 BRA `(.L_x_11) ;  /* 0xfffffffc00a40947 */ /* 0x000fec000383ffff */
.L_x_10:
[----:B------:R-:W-:Y:S06]  /*2910*/  BAR.SYNC.DEFER_BLOCKING 0x0 ;  /* 0x0000000000007b1d */ /* 0x000fec0000010000 */
[----:B------:R-:W-:Y:S05]  /*2920*/  @P1 BRA `(.L_x_12) ;  /* 0xffffffd800941947 */ /* 0x000fea000383ffff */
.L_x_7:
[----:B0-----:R-:W0:Y:S01]  /*2930*/  S2R R7, SR_TID.Y ;  /* 0x0000000000077919 */ /* 0x001e220000002200 */
[----:B------:R-:W1:Y:S01]  /*2940*/  S2UR UR5, SR_CgaCtaId ;  /* 0x00000000000579c3 */ /* 0x000e620000008800 */
[----:B------:R-:W-:Y:S01]  /*2950*/  UMOV UR4, 0x400 ;  /* 0x0000040000047882 */ /* 0x000fe20000000000 */
[C---:B------:R-:W-:Y:S02]  /*2960*/  ISETP.GE.U32.AND P0, PT, R0.reuse, 0x8, PT ;  /* 0x000000080000780c */ /* 0x040fe40003f06070 */
[----:B------:R-:W-:Y:S02]  /*2970*/  CS2R R26, SRZ ;  /* 0x00000000001a7805 */ /* 0x000fe4000001ff00 */
[----:B------:R-:W-:Y:S02]  /*2980*/  LOP3.LUT R28, R0, 0x7, RZ, 0xc0, !PT ;  /* 0x00000007001c7812 */ /* 0x000fe400078ec0ff */
[----:B------:R-:W-:Y:S02]  /*2990*/  MOV R25, RZ ;  /* 0x000000ff00197202 */ /* 0x000fe40000000f00 */
[----:B------:R-:W-:-:S02]  /*29a0*/  ISETP.NE.AND P1, PT, R28, RZ, PT ;  /* 0x000000ff1c00720c */ /* 0x000fc40003f25270 */
[----:B------:R-:W-:Y:S01]  /*29b0*/  MOV R29, RZ ;  /* 0x000000ff001d7202 */ /* 0x000fe20000000f00 */
[----:B-1----:R-:W-:Y:S01]  /*29c0*/  ULEA UR4, UR5, UR4, 0x18 ;  /* 0x0000000405047291 */ /* 0x002fe2000f8ec0ff */
[----:B0-----:R-:W-:-:S05]  /*29d0*/  IMAD R7, R3, R7, R2 ;  /* 0x0000000703077224 */ /* 0x001fca00078e0202 */
[----:B------:R-:W-:-:S05]  /*29e0*/  LEA R7, R7, UR4, 0x4 ;  /* 0x0000000407077c11 */ /* 0x000fca000f8e20ff */
[----:B------:R0:W-:Y:S04]  /*29f0*/  STS.64 [R7], R4 ;  /* 0x0000000407007388 */ /* 0x0001e80000000a00 */
[----:B------:R0:W-:Y:S01]  /*2a00*/  STS [R7+0x8], R6 ;  /* 0x0000080607007388 */ /* 0x0001e20000000800 */
[----:B------:R-:W-:Y:S06]  /*2a10*/  BAR.SYNC.DEFER_BLOCKING 0x0 ;  /* 0x0000000000007b1d */ /* 0x000fec0000010000 */
[----:B------:R-:W-:Y:S05]  /*2a20*/  @!P0 BRA `(.L_x_13) ;  /* 0x0000000000c08947 */ /* 0x000fea0003800000 */
[C---:B------:R-:W-:Y:S01]  /*2a30*/  LOP3.LUT R31, R0.reuse, 0xfffffff8, RZ, 0xc0, !PT ;  /* 0xfffffff8001f7812 */ /* 0x040fe200078ec0ff */
[----:B------:R-:W-:Y:S01]  /*2a40*/  HFMA2 R27, -RZ, RZ, 0, 0 ;  /* 0x00000000ff1b7431 */ /* 0x000fe200000001ff */
[----:B------:R-:W-:Y:S02]  /*2a50*/  LOP3.LUT R25, R0, 0x7f8, RZ, 0xc0, !PT ;  /* 0x000007f800197812 */ /* 0x000fe400078ec0ff */
[----:B------:R-:W-:Y:S02]  /*2a60*/  LEA R30, R2, UR4, 0x4 ;  /* 0x00000004021e7c11 */ /* 0x000fe4000f8e20ff */
[----:B------:R-:W-:-:S07]  /*2a70*/  IADD3 R31, PT, PT, -R31, RZ, RZ ;  /* 0x000000ff1f1f7210 */ /* 0x000fce0007ffe1ff */
.L_x_14:
[----:B------:R-:W-:Y:S01]  /*2a80*/  LEA R16, R3, R30, 0x4 ;  /* 0x0000001e03107211 */ /* 0x000fe200078e20ff */
[----:B------:R1:W2:Y:S01]  /*2a90*/  LDS.128 R12, [R30] ;  /* 0x000000001e0c7984 */ /* 0x0002a20000000c00 */
[----:B------:R-:W-:Y:S02]  /*2aa0*/  IADD3 R31, PT, PT, R31, 0x8, RZ ;  /* 0x000000081f1f7810 */ /* 0x000fe40007ffe0ff */
[----:B------:R-:W-:Y:S01]  /*2ab0*/  LEA R34, R3, R16, 0x4 ;  /* 0x0000001003227211 */ /* 0x000fe200078e20ff */
[----:B-----5:R-:W3:Y:S01]  /*2ac0*/  LDS.128 R8, [R16] ;  /* 0x0000000010087984 */ /* 0x020ee20000000c00 */
[----:B------:R-:W-:Y:S02]  /*2ad0*/  ISETP.NE.AND P0, PT, R31, RZ, PT ;  /* 0x000000ff1f00720c */ /* 0x000fe40003f05270 */
[C---:B------:R-:W-:Y:S01]  /*2ae0*/  LEA R36, R3.reuse, R34, 0x4 ;  /* 0x0000002203247211 */ /* 0x040fe200078e20ff */
[----:B------:R-:W4:Y:S01]  /*2af0*/  LDS.128 R20, [R34] ;  /* 0x0000000022147984 */ /* 0x000f220000000c00 */
[----:B-1----:R-:W-:-:S02]  /*2b00*/  LEA R30, R3, R30, 0x7 ;  /* 0x0000001e031e7211 */ /* 0x002fc400078e38ff */
[----:B------:R-:W-:Y:S01]  /*2b10*/  LEA R18, R3, R36, 0x4 ;  /* 0x0000002403127211 */ /* 0x000fe200078e20ff */
[----:B0-----:R-:W0:Y:S01]  /*2b20*/  LDS.128 R4, [R36] ;  /* 0x0000000024047984 */ /* 0x001e220000000c00 */
[----:B--2---:R-:W-:Y:S01]  /*2b30*/  FADD R27, R12, R27 ;  /* 0x0000001b0c1b7221 */ /* 0x004fe20000000000 */
[----:B------:R-:W-:Y:S01]  /*2b40*/  FADD R26, R13, R26 ;  /* 0x0000001a0d1a7221 */ /* 0x000fe20000000000 */
[----:B------:R-:W-:Y:S01]  /*2b50*/  LEA R12, R3, R18, 0x4 ;  /* 0x00000012030c7211 */ /* 0x000fe200078e20ff */
[----:B------:R-:W-:Y:S01]  /*2b60*/  FADD R29, R14, R29 ;  /* 0x0000001d0e1d7221 */ /* 0x000fe20000000000 */
[----:B------:R-:W1:Y:S01]  /*2b70*/  LDS.128 R16, [R18] ;  /* 0x0000000012107984 */ /* 0x000e620000000c00 */
[----:B---3--:R-:W-:Y:S01]  /*2b80*/  FADD R11, R27, R8 ;  /* 0x000000081b0b7221 */ /* 0x008fe20000000000 */
[----:B------:R-:W-:Y:S01]  /*2b90*/  FADD R32, R26, R9 ;  /* 0x000000091a207221 */ /* 0x000fe20000000000 */
[----:B------:R-:W-:Y:S01]  /*2ba0*/  LEA R26, R3, R12, 0x4 ;  /* 0x0000000c031a7211 */ /* 0x000fe200078e20ff */
[----:B------:R-:W-:Y:S01]  /*2bb0*/  FADD R27, R29, R10 ;  /* 0x0000000a1d1b7221 */ /* 0x000fe20000000000 */
[----:B------:R-:W2:Y:S01]  /*2bc0*/  LDS.128 R12, [R12] ;  /* 0x000000000c0c7984 */ /* 0x000ea20000000c00 */
[----:B----4-:R-:W-:Y:S01]  /*2bd0*/  FADD R23, R11, R20 ;  /* 0x000000140b177221 */ /* 0x010fe20000000000 */
[----:B------:R-:W-:Y:S01]  /*2be0*/  LEA R20, R3, R26, 0x4 ;  /* 0x0000001a03147211 */ /* 0x000fe200078e20ff */
[----:B------:R-:W-:Y:S01]  /*2bf0*/  FADD R32, R32, R21 ;  /* 0x0000001520207221 */ /* 0x000fe20000000000 */
[----:B------:R-:W3:Y:S01]  /*2c00*/  LDS.128 R8, [R26] ;  /* 0x000000001a087984 */ /* 0x000ee20000000c00 */
[----:B------:R-:W-:Y:S01]  /*2c10*/  FADD R27, R27, R22 ;  /* 0x000000161b1b7221 */ /* 0x000fe20000000000 */
[----:B0-----:R-:W-:Y:S01]  /*2c20*/  FADD R7, R23, R4 ;  /* 0x0000000417077221 */ /* 0x001fe20000000000 */
[----:B------:R-:W-:Y:S01]  /*2c30*/  FADD R32, R32, R5 ;  /* 0x0000000520207221 */ /* 0x000fe20000000000 */
[----:B------:R-:W0:Y:S01]  /*2c40*/  LDS.128 R20, [R20] ;  /* 0x0000000014147984 */ /* 0x000e220000000c00 */
[----:B------:R-:W-:Y:S01]  /*2c50*/  FADD R27, R27, R6 ;  /* 0x000000061b1b7221 */ /* 0x000fe20000000000 */
[----:B-1----:R-:W-:Y:S01]  /*2c60*/  FADD R7, R7, R16 ;  /* 0x0000001007077221 */ /* 0x002fe20000000000 */
[----:B------:R-:W-:-:S02]  /*2c70*/  FADD R32, R32, R17 ;  /* 0x0000001120207221 */ /* 0x000fc40000000000 */
[----:B------:R-:W-:Y:S01]  /*2c80*/  FADD R27, R27, R18 ;  /* 0x000000121b1b7221 */ /* 0x000fe20000000000 */
[----:B--2---:R-:W-:Y:S01]  /*2c90*/  FADD R7, R7, R12 ;  /* 0x0000000c07077221 */ /* 0x004fe20000000000 */
[----:B------:R-:W-:Y:S02]  /*2ca0*/  FADD R32, R32, R13 ;  /* 0x0000000d20207221 */ /* 0x000fe40000000000 */
[----:B------:R-:W-:Y:S01]  /*2cb0*/  FADD R27, R27, R14 ;  /* 0x0000000e1b1b7221 */ /* 0x000fe20000000000 */
[----:B---3--:R-:W-:Y:S01]  /*2cc0*/  FADD R7, R7, R8 ;  /* 0x0000000807077221 */ /* 0x008fe20000000000 */
[----:B------:R-:W-:Y:S02]  /*2cd0*/  FADD R32, R32, R9 ;  /* 0x0000000920207221 */ /* 0x000fe40000000000 */
[----:B------:R-:W-:Y:S01]  /*2ce0*/  FADD R29, R27, R10 ;  /* 0x0000000a1b1d7221 */ /* 0x000fe20000000000 */
[----:B0-----:R-:W-:Y:S01]  /*2cf0*/  FADD R27, R7, R20 ;  /* 0x00000014071b7221 */ /* 0x001fe20000000000 */
[----:B------:R-:W-:-:S02]  /*2d00*/  FADD R26, R32, R21 ;  /* 0x00000015201a7221 */ /* 0x000fc40000000000 */
[----:B------:R-:W-:Y:S01]  /*2d10*/  FADD R29, R29, R22 ;  /* 0x000000161d1d7221 */ /* 0x000fe20000000000 */
[----:B------:R-:W-:Y:S06]  /*2d20*/  @P0 BRA `(.L_x_14) ;  /* 0xfffffffc00540947 */ /* 0x000fec000383ffff */
.L_x_13:
[----:B------:R-:W-:Y:S05]  /*2d30*/  @!P1 BRA `(.L_x_15) ;  /* 0x0000000000c49947 */ /* 0x000fea0003800000 */
[----:B------:R-:W-:Y:S02]  /*2d40*/  ISETP.GE.U32.AND P0, PT, R28, 0x4, PT ;  /* 0x000000041c00780c */ /* 0x000fe40003f06070 */
[----:B------:R-:W-:-:S04]  /*2d50*/  LOP3.LUT R20, R0, 0x3, RZ, 0xc0, !PT ;  /* 0x0000000300147812 */ /* 0x000fc800078ec0ff */
[----:B------:R-:W-:-:S07]  /*2d60*/  ISETP.NE.AND P1, PT, R20, RZ, PT ;  /* 0x000000ff1400720c */ /* 0x000fce0003f25270 */
[----:B------:R-:W-:Y:S06]  /*2d70*/  @!P0 BRA `(.L_x_16) ;  /* 0x0000000000588947 */ /* 0x000fec0003800000 */
[C---:B0-----:R-:W-:Y:S01]  /*2d80*/  IMAD R4, R25.reuse, R3, R2 ;  /* 0x0000000319047224 */ /* 0x041fe200078e0202 */
[----:B------:R-:W-:-:S04]  /*2d90*/  IADD3 R25, PT, PT, R25, 0x4, RZ ;  /* 0x0000000419197810 */ /* 0x000fc80007ffe0ff */
[----:B------:R-:W-:-:S04]  /*2da0*/  LEA R4, R4, UR4, 0x4 ;  /* 0x0000000404047c11 */ /* 0x000fc8000f8e20ff */
[C---:B-----5:R-:W-:Y:S02]  /*2db0*/  LEA R8, R3.reuse, R4, 0x4 ;  /* 0x0000000403087211 */ /* 0x060fe400078e20ff */
[----:B------:R-:W0:Y:S02]  /*2dc0*/  LDS.128 R4, [R4] ;  /* 0x0000000004047984 */ /* 0x000e240000000c00 */
[C---:B------:R-:W-:Y:S02]  /*2dd0*/  LEA R12, R3.reuse, R8, 0x4 ;  /* 0x00000008030c7211 */ /* 0x040fe400078e20ff */
[----:B------:R-:W1:Y:S02]  /*2de0*/  LDS.128 R8, [R8] ;  /* 0x0000000008087984 */ /* 0x000e640000000c00 */
[----:B------:R-:W-:Y:S02]  /*2df0*/  LEA R16, R3, R12, 0x4 ;  /* 0x0000000c03107211 */ /* 0x000fe400078e20ff */
[----:B------:R-:W2:Y:S04]  /*2e00*/  LDS.128 R12, [R12] ;  /* 0x000000000c0c7984 */ /* 0x000ea80000000c00 */
[----:B------:R-:W3:Y:S01]  /*2e10*/  LDS.128 R16, [R16] ;  /* 0x0000000010107984 */ /* 0x000ee20000000c00 */
[----:B0-----:R-:W-:Y:S01]  /*2e20*/  FADD R27, R27, R4 ;  /* 0x000000041b1b7221 */ /* 0x001fe20000000000 */
[----:B------:R-:W-:Y:S01]  /*2e30*/  FADD R26, R26, R5 ;  /* 0x000000051a1a7221 */ /* 0x000fe20000000000 */
[----:B------:R-:W-:-:S02]  /*2e40*/  FADD R29, R29, R6 ;  /* 0x000000061d1d7221 */ /* 0x000fc40000000000 */
[----:B-1----:R-:W-:Y:S01]  /*2e50*/  FADD R27, R27, R8 ;  /* 0x000000081b1b7221 */ /* 0x002fe20000000000 */
[----:B------:R-:W-:Y:S01]  /*2e60*/  FADD R26, R26, R9 ;  /* 0x000000091a1a7221 */ /* 0x000fe20000000000 */
[----:B------:R-:W-:Y:S02]  /*2e70*/  FADD R29, R29, R10 ;  /* 0x0000000a1d1d7221 */ /* 0x000fe40000000000 */
[----:B--2---:R-:W-:Y:S01]  /*2e80*/  FADD R27, R27, R12 ;  /* 0x0000000c1b1b7221 */ /* 0x004fe20000000000 */
[----:B------:R-:W-:Y:S01]  /*2e90*/  FADD R26, R26, R13 ;  /* 0x0000000d1a1a7221 */ /* 0x000fe20000000000 */
[----:B------:R-:W-:Y:S02]  /*2ea0*/  FADD R29, R29, R14 ;  /* 0x0000000e1d1d7221 */ /* 0x000fe40000000000 */
[----:B---3--:R-:W-:Y:S01]  /*2eb0*/  FADD R27, R27, R16 ;  /* 0x000000101b1b7221 */ /* 0x008fe20000000000 */
[----:B------:R-:W-:Y:S01]  /*2ec0*/  FADD R26, R26, R17 ;  /* 0x000000111a1a7221 */ /* 0x000fe20000000000 */
[----:B------:R-:W-:-:S07]  /*2ed0*/  FADD R29, R29, R18 ;  /* 0x000000121d1d7221 */ /* 0x000fce0000000000 */
.L_x_16:
[----:B------:R-:W-:Y:S05]  /*2ee0*/  @!P1 BRA `(.L_x_15) ;  /* 0x0000000000589947 */ /* 0x000fea0003800000 */
[----:B------:R-:W-:Y:S02]  /*2ef0*/  ISETP.NE.AND P0, PT, R20, 0x1, PT ;  /* 0x000000011400780c */ /* 0x000fe40003f05270 */
[----:B------:R-:W-:-:S04]  /*2f00*/  LOP3.LUT R0, R0, 0x1, RZ, 0xc0, !PT ;  /* 0x0000000100007812 */ /* 0x000fc800078ec0ff */
[----:B------:R-:W-:-:S07]  /*2f10*/  ISETP.NE.U32.AND P1, PT, R0, 0x1, PT ;  /* 0x000000010000780c */ /* 0x000fce0003f25070 */
[----:B------:R-:W-:Y:S06]  /*2f20*/  @!P0 BRA `(.L_x_17) ;  /* 0x0000000000308947 */ /* 0x000fec0003800000 */
[C---:B------:R-:W-:Y:S01]  /*2f30*/  IMAD R0, R25.reuse, R3, R2 ;  /* 0x0000000319007224 */ /* 0x040fe200078e0202 */
[----:B------:R-:W-:-:S04]  /*2f40*/  IADD3 R25, PT, PT, R25, 0x2, RZ ;  /* 0x0000000219197810 */ /* 0x000fc80007ffe0ff */
[----:B------:R-:W-:-:S04]  /*2f50*/  LEA R0, R0, UR4, 0x4 ;  /* 0x0000000400007c11 */ /* 0x000fc8000f8e20ff */
[----:B-----5:R-:W-:Y:S01]  /*2f60*/  LEA R8, R3, R0, 0x4 ;  /* 0x0000000003087211 */ /* 0x020fe200078e20ff */
[----:B0-----:R-:W0:Y:S05]  /*2f70*/  LDS.128 R4, [R0] ;  /* 0x0000000000047984 */ /* 0x001e2a0000000c00 */
[----:B------:R-:W1:Y:S01]  /*2f80*/  LDS.128 R8, [R8] ;  /* 0x0000000008087984 */ /* 0x000e620000000c00 */
[----:B0-----:R-:W-:Y:S01]  /*2f90*/  FADD R27, R27, R4 ;  /* 0x000000041b1b7221 */ /* 0x001fe20000000000 */
[----:B------:R-:W-:Y:S01]  /*2fa0*/  FADD R26, R26, R5 ;  /* 0x000000051a1a7221 */ /* 0x000fe20000000000 */
[----:B------:R-:W-:Y:S02]  /*2fb0*/  FADD R29, R29, R6 ;  /* 0x000000061d1d7221 */ /* 0x000fe40000000000 */
[----:B-1----:R-:W-:Y:S01]  /*2fc0*/  FADD R27, R27, R8 ;  /* 0x000000081b1b7221 */ /* 0x002fe20000000000 */
[----:B------:R-:W-:Y:S01]  /*2fd0*/  FADD R26, R26, R9 ;  /* 0x000000091a1a7221 */ /* 0x000fe20000000000 */
[----:B------:R-:W-:-:S07]  /*2fe0*/  FADD R29, R29, R10 ;  /* 0x0000000a1d1d7221 */ /* 0x000fce0000000000 */
.L_x_17:
[----:B------:R-:W-:-:S05]  /*2ff0*/  @!P1 IMAD R2, R3, R25, R2 ;  /* 0x0000001903029224 */ /* 0x000fca00078e0202 */
[----:B------:R-:W-:-:S05]  /*3000*/  @!P1 LEA R2, R2, UR4, 0x4 ;  /* 0x0000000402029c11 */ /* 0x000fca000f8e20ff */
[----:B0-----:R-:W0:Y:S02]  /*3010*/  @!P1 LDS.128 R4, [R2] ;  /* 0x0000000002049984 */ /* 0x001e240000000c00 */
[----:B0-----:R-:W-:Y:S01]  /*3020*/  @!P1 FADD R27, R27, R4 ;  /* 0x000000041b1b9221 */ /* 0x001fe20000000000 */
[----:B------:R-:W-:Y:S01]  /*3030*/  @!P1 FADD R26, R26, R5 ;  /* 0x000000051a1a9221 */ /* 0x000fe20000000000 */
[----:B------:R-:W-:-:S07]  /*3040*/  @!P1 FADD R29, R29, R6 ;  /* 0x000000061d1d9221 */ /* 0x000fce0000000000 */
.L_x_15:
[----:B------:R-:W1:Y:S02]  /*3050*/  LDC.64 R2, c[0x0][0x388] ;  /* 0x0000e200ff027b82 */ /* 0x000e640000000a00 */
[----:B-1----:R-:W-:-:S05]  /*3060*/  IMAD.WIDE R24, R24, 0xc, R2 ;  /* 0x0000000c18187825 */ /* 0x002fca00078e0202 */
[----:B------:R-:W-:Y:S04]  /*3070*/  STG.E desc[UR8][R24.64], R27 ;  /* 0x0000001b18007986 */ /* 0x000fe8000c101908 */
[----:B------:R-:W-:Y:S04]  /*3080*/  STG.E desc[UR8][R24.64+0x4], R26 ;  /* 0x0000041a18007986 */ /* 0x000fe8000c101908 */
[----:B------:R-:W-:Y:S01]  /*3090*/  STG.E desc[UR8][R24.64+0x8], R29 ;  /* 0x0000081d18007986 */ /* 0x000fe2000c101908 */
[----:B------:R-:W-:Y:S05]  /*30a0*/  EXIT ;  /* 0x000000000000794d */ /* 0x000fea0003800000 */
.L_x_18:
        /* <DEDUP_REMOVED lines=13> */
.L_x_20:


//--------------------- .nv.shared._Z16computeBodyAccelILb0EEvP6float4P6float3i --------------------------
	.section	.nv.shared._Z16computeBodyAccelILb0EEvP6float4P6float3i,"aw",@nobits
	.sectionflags	@""
	.align	16
	.zero		1024


//--------------------- .nv.shared.reserved.0     --------------------------
	.section	.nv.shared.reserved.0,"aw",@nobits
	.weak		__nv_reservedSMEM_offset_0_alias
	.size		__nv_reservedSMEM_offset_0_alias, 0, 64
	.other		__nv_reservedSMEM_offset_0_alias,@"STO_CUDA_RESERVED_SHARED STV_DEFAULT"
__nv_reservedSMEM_offset_0_alias:
	.zero		0
	.zero		64


//--------------------- .nv.shared._Z16computeBodyAccelILb1EEvP6float4P6float3i --------------------------
	.section	.nv.shared._Z16computeBodyAccelILb1EEvP6float4P6float3i,"aw",@nobits
	.sectionflags	@""
	.align	16
	.zero		1024


//--------------------- .nv.constant0._Z16computeBodyAccelILb0EEvP6float4P6float3i --------------------------
	.section	.nv.constant0._Z16computeBodyAccelILb0EEvP6float4P6float3i,"a",@progbits
	.sectionflags	@""
	.align	4
.nv.constant0._Z16computeBodyAccelILb0EEvP6float4P6float3i:
	.zero		916


//--------------------- .nv.constant0._Z16computeBodyAccelILb1EEvP6float4P6float3i --------------------------
	.section	.nv.constant0._Z16computeBodyAccelILb1EEvP6float4P6float3i,"a",@progbits
	.sectionflags	@""
	.align	4
.nv.constant0._Z16computeBodyAccelILb1EEvP6float4P6float3i:
	.zero		916


//--------------------- SYMBOLS --------------------------

	.type		.nv.reservedSmem.offset0,@object
	.size		.nv.reservedSmem.offset0,0x4
	.type		.nv.reservedSmem.cap,@object
	.size		.nv.reservedSmem.cap,0x4
